//
// Generated by NVIDIA NVVM Compiler
//
// Compiler Build ID: CL-36424714
// Cuda compilation tools, release 13.0, V13.0.88
// Based on NVVM 20.0.0
//

.version 9.0
.target sm_100
.address_size 64

	// .globl	_Z21matrix_product_sharedPfS_S_iiii
.extern .shared .align 16 .b8 s_m[];

.visible .entry _Z21matrix_product_sharedPfS_S_iiii(
	.param .u64 .ptr .align 1 _Z21matrix_product_sharedPfS_S_iiii_param_0,
	.param .u64 .ptr .align 1 _Z21matrix_product_sharedPfS_S_iiii_param_1,
	.param .u64 .ptr .align 1 _Z21matrix_product_sharedPfS_S_iiii_param_2,
	.param .u32 _Z21matrix_product_sharedPfS_S_iiii_param_3,
	.param .u32 _Z21matrix_product_sharedPfS_S_iiii_param_4,
	.param .u32 _Z21matrix_product_sharedPfS_S_iiii_param_5,
	.param .u32 _Z21matrix_product_sharedPfS_S_iiii_param_6
)
{
	.reg .pred 	%p<20>;
	.reg .b32 	%r<105>;
	.reg .b32 	%f<79>;
	.reg .b64 	%rd<16>;

	ld.param.u32 	%r34, [_Z21matrix_product_sharedPfS_S_iiii_param_3];
	ld.param.u32 	%r35, [_Z21matrix_product_sharedPfS_S_iiii_param_4];
	ld.param.u32 	%r36, [_Z21matrix_product_sharedPfS_S_iiii_param_5];
	ld.param.u32 	%r37, [_Z21matrix_product_sharedPfS_S_iiii_param_6];
	mov.u32 	%r38, %ntid.y;
	mov.u32 	%r39, %ctaid.y;
	mov.u32 	%r1, %tid.y;
	mad.lo.s32 	%r2, %r38, %r39, %r1;
	mov.u32 	%r40, %ntid.x;
	mov.u32 	%r41, %ctaid.x;
	mov.u32 	%r3, %tid.x;
	mad.lo.s32 	%r4, %r40, %r41, %r3;
	mul.lo.s32 	%r5, %r37, %r1;
	add.s32 	%r42, %r36, -1;
	div.s32 	%r6, %r42, %r37;
	setp.lt.s32 	%p1, %r6, 0;
	mov.f32 	%f77, 0f00000000;
	@%p1 bra 	$L__BB0_19;
	ld.param.u64 	%rd14, [_Z21matrix_product_sharedPfS_S_iiii_param_1];
	mul.lo.s32 	%r44, %r37, %r37;
	shl.b32 	%r45, %r44, 2;
	mov.u32 	%r46, s_m;
	add.s32 	%r7, %r46, %r45;
	mul.lo.s32 	%r8, %r36, %r2;
	and.b32  	%r9, %r37, 7;
	and.b32  	%r10, %r37, 3;
	and.b32  	%r11, %r37, 2147483640;
	and.b32  	%r12, %r37, 1;
	neg.s32 	%r13, %r11;
	shl.b32 	%r47, %r3, 2;
	add.s32 	%r48, %r45, %r47;
	add.s32 	%r14, %r46, %r48;
	shl.b32 	%r15, %r37, 5;
	shl.b32 	%r16, %r37, 2;
	cvta.to.global.u64 	%rd1, %rd14;
	mov.f32 	%f77, 0f00000000;
	mov.b32 	%r98, 0;
$L__BB0_2:
	mov.u32 	%r17, %r98;
	setp.ge.s32 	%p2, %r2, %r35;
	mul.lo.s32 	%r18, %r17, %r37;
	add.s32 	%r49, %r18, %r3;
	setp.ge.u32 	%p3, %r49, %r36;
	mov.f32 	%f68, 0f00000000;
	or.pred  	%p4, %p2, %p3;
	@%p4 bra 	$L__BB0_4;
	ld.param.u64 	%rd13, [_Z21matrix_product_sharedPfS_S_iiii_param_0];
	add.s32 	%r50, %r49, %r8;
	cvta.to.global.u64 	%rd5, %rd13;
	mul.wide.u32 	%rd6, %r50, 4;
	add.s64 	%rd7, %rd5, %rd6;
	ld.global.f32 	%f68, [%rd7];
$L__BB0_4:
	setp.ge.s32 	%p5, %r4, %r34;
	add.s32 	%r51, %r5, %r3;
	shl.b32 	%r52, %r51, 2;
	add.s32 	%r54, %r46, %r52;
	st.shared.f32 	[%r54], %f68;
	add.s32 	%r20, %r18, %r1;
	setp.ge.u32 	%p6, %r20, %r36;
	mov.f32 	%f69, 0f00000000;
	or.pred  	%p7, %p5, %p6;
	@%p7 bra 	$L__BB0_6;
	mad.lo.s32 	%r56, %r20, %r34, %r4;
	mul.wide.u32 	%rd8, %r56, 4;
	add.s64 	%rd9, %rd1, %rd8;
	ld.global.f32 	%f69, [%rd9];
$L__BB0_6:
	setp.lt.s32 	%p8, %r37, 1;
	add.s32 	%r59, %r7, %r52;
	st.shared.f32 	[%r59], %f69;
	bar.sync 	0;
	@%p8 bra 	$L__BB0_18;
	setp.lt.u32 	%p9, %r37, 8;
	mov.b32 	%r103, 0;
	@%p9 bra 	$L__BB0_10;
	shl.b32 	%r61, %r5, 2;
	add.s32 	%r63, %r61, %r46;
	add.s32 	%r99, %r63, 16;
	mov.u32 	%r100, %r14;
	mov.u32 	%r101, %r13;
$L__BB0_9:
	.pragma "nounroll";
	ld.shared.f32 	%f24, [%r99+-16];
	ld.shared.f32 	%f25, [%r100];
	fma.rn.f32 	%f26, %f24, %f25, %f77;
	ld.shared.f32 	%f27, [%r99+-12];
	add.s32 	%r64, %r100, %r16;
	ld.shared.f32 	%f28, [%r64];
	fma.rn.f32 	%f29, %f27, %f28, %f26;
	ld.shared.f32 	%f30, [%r99+-8];
	add.s32 	%r65, %r64, %r16;
	ld.shared.f32 	%f31, [%r65];
	fma.rn.f32 	%f32, %f30, %f31, %f29;
	ld.shared.f32 	%f33, [%r99+-4];
	add.s32 	%r66, %r65, %r16;
	ld.shared.f32 	%f34, [%r66];
	fma.rn.f32 	%f35, %f33, %f34, %f32;
	ld.shared.f32 	%f36, [%r99];
	add.s32 	%r67, %r66, %r16;
	ld.shared.f32 	%f37, [%r67];
	fma.rn.f32 	%f38, %f36, %f37, %f35;
	ld.shared.f32 	%f39, [%r99+4];
	add.s32 	%r68, %r67, %r16;
	ld.shared.f32 	%f40, [%r68];
	fma.rn.f32 	%f41, %f39, %f40, %f38;
	ld.shared.f32 	%f42, [%r99+8];
	add.s32 	%r69, %r68, %r16;
	ld.shared.f32 	%f43, [%r69];
	fma.rn.f32 	%f44, %f42, %f43, %f41;
	ld.shared.f32 	%f45, [%r99+12];
	add.s32 	%r70, %r69, %r16;
	ld.shared.f32 	%f46, [%r70];
	fma.rn.f32 	%f77, %f45, %f46, %f44;
	add.s32 	%r101, %r101, 8;
	add.s32 	%r100, %r100, %r15;
	add.s32 	%r99, %r99, 32;
	setp.ne.s32 	%p10, %r101, 0;
	mov.u32 	%r103, %r11;
	@%p10 bra 	$L__BB0_9;
$L__BB0_10:
	setp.eq.s32 	%p11, %r9, 0;
	@%p11 bra 	$L__BB0_18;
	add.s32 	%r71, %r9, -1;
	setp.lt.u32 	%p12, %r71, 3;
	@%p12 bra 	$L__BB0_13;
	add.s32 	%r72, %r103, %r5;
	shl.b32 	%r73, %r72, 2;
	add.s32 	%r75, %r46, %r73;
	ld.shared.f32 	%f48, [%r75];
	mad.lo.s32 	%r76, %r103, %r37, %r3;
	shl.b32 	%r77, %r76, 2;
	add.s32 	%r78, %r7, %r77;
	ld.shared.f32 	%f49, [%r78];
	fma.rn.f32 	%f50, %f48, %f49, %f77;
	ld.shared.f32 	%f51, [%r75+4];
	add.s32 	%r79, %r78, %r16;
	ld.shared.f32 	%f52, [%r79];
	fma.rn.f32 	%f53, %f51, %f52, %f50;
	ld.shared.f32 	%f54, [%r75+8];
	add.s32 	%r80, %r79, %r16;
	ld.shared.f32 	%f55, [%r80];
	fma.rn.f32 	%f56, %f54, %f55, %f53;
	ld.shared.f32 	%f57, [%r75+12];
	add.s32 	%r81, %r80, %r16;
	ld.shared.f32 	%f58, [%r81];
	fma.rn.f32 	%f77, %f57, %f58, %f56;
	add.s32 	%r103, %r103, 4;
$L__BB0_13:
	setp.eq.s32 	%p13, %r10, 0;
	@%p13 bra 	$L__BB0_18;
	setp.eq.s32 	%p14, %r10, 1;
	@%p14 bra 	$L__BB0_16;
	add.s32 	%r82, %r103, %r5;
	shl.b32 	%r83, %r82, 2;
	add.s32 	%r85, %r46, %r83;
	ld.shared.f32 	%f60, [%r85];
	mad.lo.s32 	%r86, %r103, %r37, %r3;
	shl.b32 	%r87, %r86, 2;
	add.s32 	%r88, %r7, %r87;
	ld.shared.f32 	%f61, [%r88];
	fma.rn.f32 	%f62, %f60, %f61, %f77;
	ld.shared.f32 	%f63, [%r85+4];
	add.s32 	%r89, %r88, %r16;
	ld.shared.f32 	%f64, [%r89];
	fma.rn.f32 	%f77, %f63, %f64, %f62;
	add.s32 	%r103, %r103, 2;
$L__BB0_16:
	setp.eq.s32 	%p15, %r12, 0;
	@%p15 bra 	$L__BB0_18;
	add.s32 	%r90, %r103, %r5;
	shl.b32 	%r91, %r90, 2;
	add.s32 	%r93, %r46, %r91;
	ld.shared.f32 	%f65, [%r93];
	mad.lo.s32 	%r94, %r103, %r37, %r3;
	shl.b32 	%r95, %r94, 2;
	add.s32 	%r96, %r7, %r95;
	ld.shared.f32 	%f66, [%r96];
	fma.rn.f32 	%f77, %f65, %f66, %f77;
$L__BB0_18:
	add.s32 	%r98, %r17, 1;
	setp.ne.s32 	%p16, %r17, %r6;
	@%p16 bra 	$L__BB0_2;
$L__BB0_19:
	setp.ge.s32 	%p17, %r2, %r35;
	setp.ge.s32 	%p18, %r4, %r34;
	or.pred  	%p19, %p18, %p17;
	@%p19 bra 	$L__BB0_21;
	ld.param.u64 	%rd15, [_Z21matrix_product_sharedPfS_S_iiii_param_2];
	mad.lo.s32 	%r97, %r34, %r2, %r4;
	cvta.to.global.u64 	%rd10, %rd15;
	mul.wide.s32 	%rd11, %r97, 4;
	add.s64 	%rd12, %rd10, %rd11;
	st.global.f32 	[%rd12], %f77;
$L__BB0_21:
	ret;

}
	// .globl	_Z31matrix_transpose_product_sharedPfS_S_iiii
.visible .entry _Z31matrix_transpose_product_sharedPfS_S_iiii(
	.param .u64 .ptr .align 1 _Z31matrix_transpose_product_sharedPfS_S_iiii_param_0,
	.param .u64 .ptr .align 1 _Z31matrix_transpose_product_sharedPfS_S_iiii_param_1,
	.param .u64 .ptr .align 1 _Z31matrix_transpose_product_sharedPfS_S_iiii_param_2,
	.param .u32 _Z31matrix_transpose_product_sharedPfS_S_iiii_param_3,
	.param .u32 _Z31matrix_transpose_product_sharedPfS_S_iiii_param_4,
	.param .u32 _Z31matrix_transpose_product_sharedPfS_S_iiii_param_5,
	.param .u32 _Z31matrix_transpose_product_sharedPfS_S_iiii_param_6
)
{
	.reg .pred 	%p<20>;
	.reg .b32 	%r<104>;
	.reg .b32 	%f<79>;
	.reg .b64 	%rd<14>;

	ld.param.u64 	%rd3, [_Z31matrix_transpose_product_sharedPfS_S_iiii_param_0];
	ld.param.u64 	%rd4, [_Z31matrix_transpose_product_sharedPfS_S_iiii_param_1];
	ld.param.u32 	%r33, [_Z31matrix_transpose_product_sharedPfS_S_iiii_param_3];
	ld.param.u32 	%r34, [_Z31matrix_transpose_product_sharedPfS_S_iiii_param_4];
	ld.param.u32 	%r35, [_Z31matrix_transpose_product_sharedPfS_S_iiii_param_5];
	ld.param.u32 	%r36, [_Z31matrix_transpose_product_sharedPfS_S_iiii_param_6];
	mov.u32 	%r37, %ntid.y;
	mov.u32 	%r38, %ctaid.y;
	mov.u32 	%r1, %tid.y;
	mad.lo.s32 	%r2, %r37, %r38, %r1;
	mov.u32 	%r39, %ntid.x;
	mov.u32 	%r40, %ctaid.x;
	mov.u32 	%r3, %tid.x;
	mad.lo.s32 	%r4, %r39, %r40, %r3;
	mul.lo.s32 	%r5, %r36, %r1;
	add.s32 	%r41, %r35, -1;
	div.s32 	%r6, %r41, %r36;
	setp.lt.s32 	%p1, %r6, 0;
	mov.f32 	%f77, 0f00000000;
	@%p1 bra 	$L__BB1_19;
	mul.lo.s32 	%r43, %r36, %r36;
	shl.b32 	%r44, %r43, 2;
	mov.u32 	%r45, s_m;
	add.s32 	%r7, %r45, %r44;
	and.b32  	%r8, %r36, 7;
	and.b32  	%r9, %r36, 3;
	and.b32  	%r10, %r36, 2147483640;
	and.b32  	%r11, %r36, 1;
	neg.s32 	%r12, %r10;
	shl.b32 	%r46, %r3, 2;
	add.s32 	%r47, %r44, %r46;
	add.s32 	%r13, %r45, %r47;
	shl.b32 	%r14, %r36, 5;
	shl.b32 	%r15, %r36, 2;
	cvta.to.global.u64 	%rd1, %rd3;
	cvta.to.global.u64 	%rd2, %rd4;
	mov.f32 	%f77, 0f00000000;
	mov.b32 	%r97, 0;
$L__BB1_2:
	mov.u32 	%r16, %r97;
	setp.ge.s32 	%p2, %r2, %r34;
	mul.lo.s32 	%r17, %r16, %r36;
	add.s32 	%r48, %r17, %r3;
	setp.ge.u32 	%p3, %r48, %r35;
	mov.f32 	%f68, 0f00000000;
	or.pred  	%p4, %p2, %p3;
	@%p4 bra 	$L__BB1_4;
	mad.lo.s32 	%r49, %r48, %r34, %r2;
	mul.wide.u32 	%rd6, %r49, 4;
	add.s64 	%rd7, %rd1, %rd6;
	ld.global.f32 	%f68, [%rd7];
$L__BB1_4:
	setp.ge.s32 	%p5, %r4, %r33;
	add.s32 	%r50, %r5, %r3;
	shl.b32 	%r51, %r50, 2;
	mov.u32 	%r52, s_m;
	add.s32 	%r53, %r52, %r51;
	st.shared.f32 	[%r53], %f68;
	add.s32 	%r19, %r17, %r1;
	setp.ge.u32 	%p6, %r19, %r35;
	mov.f32 	%f69, 0f00000000;
	or.pred  	%p7, %p5, %p6;
	@%p7 bra 	$L__BB1_6;
	mad.lo.s32 	%r55, %r19, %r33, %r4;
	mul.wide.u32 	%rd8, %r55, 4;
	add.s64 	%rd9, %rd2, %rd8;
	ld.global.f32 	%f69, [%rd9];
$L__BB1_6:
	setp.lt.s32 	%p8, %r36, 1;
	add.s32 	%r58, %r7, %r51;
	st.shared.f32 	[%r58], %f69;
	bar.sync 	0;
	@%p8 bra 	$L__BB1_18;
	setp.lt.u32 	%p9, %r36, 8;
	mov.b32 	%r102, 0;
	@%p9 bra 	$L__BB1_10;
	shl.b32 	%r60, %r5, 2;
	add.s32 	%r62, %r60, %r52;
	add.s32 	%r98, %r62, 16;
	mov.u32 	%r99, %r13;
	mov.u32 	%r100, %r12;
$L__BB1_9:
	.pragma "nounroll";
	ld.shared.f32 	%f24, [%r98+-16];
	ld.shared.f32 	%f25, [%r99];
	fma.rn.f32 	%f26, %f24, %f25, %f77;
	ld.shared.f32 	%f27, [%r98+-12];
	add.s32 	%r63, %r99, %r15;
	ld.shared.f32 	%f28, [%r63];
	fma.rn.f32 	%f29, %f27, %f28, %f26;
	ld.shared.f32 	%f30, [%r98+-8];
	add.s32 	%r64, %r63, %r15;
	ld.shared.f32 	%f31, [%r64];
	fma.rn.f32 	%f32, %f30, %f31, %f29;
	ld.shared.f32 	%f33, [%r98+-4];
	add.s32 	%r65, %r64, %r15;
	ld.shared.f32 	%f34, [%r65];
	fma.rn.f32 	%f35, %f33, %f34, %f32;
	ld.shared.f32 	%f36, [%r98];
	add.s32 	%r66, %r65, %r15;
	ld.shared.f32 	%f37, [%r66];
	fma.rn.f32 	%f38, %f36, %f37, %f35;
	ld.shared.f32 	%f39, [%r98+4];
	add.s32 	%r67, %r66, %r15;
	ld.shared.f32 	%f40, [%r67];
	fma.rn.f32 	%f41, %f39, %f40, %f38;
	ld.shared.f32 	%f42, [%r98+8];
	add.s32 	%r68, %r67, %r15;
	ld.shared.f32 	%f43, [%r68];
	fma.rn.f32 	%f44, %f42, %f43, %f41;
	ld.shared.f32 	%f45, [%r98+12];
	add.s32 	%r69, %r68, %r15;
	ld.shared.f32 	%f46, [%r69];
	fma.rn.f32 	%f77, %f45, %f46, %f44;
	add.s32 	%r100, %r100, 8;
	add.s32 	%r99, %r99, %r14;
	add.s32 	%r98, %r98, 32;
	setp.ne.s32 	%p10, %r100, 0;
	mov.u32 	%r102, %r10;
	@%p10 bra 	$L__BB1_9;
$L__BB1_10:
	setp.eq.s32 	%p11, %r8, 0;
	@%p11 bra 	$L__BB1_18;
	add.s32 	%r70, %r8, -1;
	setp.lt.u32 	%p12, %r70, 3;
	@%p12 bra 	$L__BB1_13;
	add.s32 	%r71, %r102, %r5;
	shl.b32 	%r72, %r71, 2;
	mov.u32 	%r73, s_m;
	add.s32 	%r74, %r73, %r72;
	ld.shared.f32 	%f48, [%r74];
	mad.lo.s32 	%r75, %r102, %r36, %r3;
	shl.b32 	%r76, %r75, 2;
	add.s32 	%r77, %r7, %r76;
	ld.shared.f32 	%f49, [%r77];
	fma.rn.f32 	%f50, %f48, %f49, %f77;
	ld.shared.f32 	%f51, [%r74+4];
	add.s32 	%r78, %r77, %r15;
	ld.shared.f32 	%f52, [%r78];
	fma.rn.f32 	%f53, %f51, %f52, %f50;
	ld.shared.f32 	%f54, [%r74+8];
	add.s32 	%r79, %r78, %r15;
	ld.shared.f32 	%f55, [%r79];
	fma.rn.f32 	%f56, %f54, %f55, %f53;
	ld.shared.f32 	%f57, [%r74+12];
	add.s32 	%r80, %r79, %r15;
	ld.shared.f32 	%f58, [%r80];
	fma.rn.f32 	%f77, %f57, %f58, %f56;
	add.s32 	%r102, %r102, 4;
$L__BB1_13:
	setp.eq.s32 	%p13, %r9, 0;
	@%p13 bra 	$L__BB1_18;
	setp.eq.s32 	%p14, %r9, 1;
	@%p14 bra 	$L__BB1_16;
	add.s32 	%r81, %r102, %r5;
	shl.b32 	%r82, %r81, 2;
	mov.u32 	%r83, s_m;
	add.s32 	%r84, %r83, %r82;
	ld.shared.f32 	%f60, [%r84];
	mad.lo.s32 	%r85, %r102, %r36, %r3;
	shl.b32 	%r86, %r85, 2;
	add.s32 	%r87, %r7, %r86;
	ld.shared.f32 	%f61, [%r87];
	fma.rn.f32 	%f62, %f60, %f61, %f77;
	ld.shared.f32 	%f63, [%r84+4];
	add.s32 	%r88, %r87, %r15;
	ld.shared.f32 	%f64, [%r88];
	fma.rn.f32 	%f77, %f63, %f64, %f62;
	add.s32 	%r102, %r102, 2;
$L__BB1_16:
	setp.eq.s32 	%p15, %r11, 0;
	@%p15 bra 	$L__BB1_18;
	add.s32 	%r89, %r102, %r5;
	shl.b32 	%r90, %r89, 2;
	mov.u32 	%r91, s_m;
	add.s32 	%r92, %r91, %r90;
	ld.shared.f32 	%f65, [%r92];
	mad.lo.s32 	%r93, %r102, %r36, %r3;
	shl.b32 	%r94, %r93, 2;
	add.s32 	%r95, %r7, %r94;
	ld.shared.f32 	%f66, [%r95];
	fma.rn.f32 	%f77, %f65, %f66, %f77;
$L__BB1_18:
	add.s32 	%r97, %r16, 1;
	setp.ne.s32 	%p16, %r16, %r6;
	@%p16 bra 	$L__BB1_2;
$L__BB1_19:
	setp.ge.s32 	%p17, %r2, %r34;
	setp.ge.s32 	%p18, %r4, %r33;
	or.pred  	%p19, %p18, %p17;
	@%p19 bra 	$L__BB1_21;
	ld.param.u64 	%rd13, [_Z31matrix_transpose_product_sharedPfS_S_iiii_param_2];
	mad.lo.s32 	%r96, %r33, %r2, %r4;
	cvta.to.global.u64 	%rd10, %rd13;
	mul.wide.s32 	%rd11, %r96, 4;
	add.s64 	%rd12, %rd10, %rd11;
	st.global.f32 	[%rd12], %f77;
$L__BB1_21:
	ret;

}
	// .globl	_Z31matrix_product_transpose_sharedPfS_S_iiii
.visible .entry _Z31matrix_product_transpose_sharedPfS_S_iiii(
	.param .u64 .ptr .align 1 _Z31matrix_product_transpose_sharedPfS_S_iiii_param_0,
	.param .u64 .ptr .align 1 _Z31matrix_product_transpose_sharedPfS_S_iiii_param_1,
	.param .u64 .ptr .align 1 _Z31matrix_product_transpose_sharedPfS_S_iiii_param_2,
	.param .u32 _Z31matrix_product_transpose_sharedPfS_S_iiii_param_3,
	.param .u32 _Z31matrix_product_transpose_sharedPfS_S_iiii_param_4,
	.param .u32 _Z31matrix_product_transpose_sharedPfS_S_iiii_param_5,
	.param .u32 _Z31matrix_product_transpose_sharedPfS_S_iiii_param_6
)
{
	.reg .pred 	%p<20>;
	.reg .b32 	%r<106>;
	.reg .b32 	%f<79>;
	.reg .b64 	%rd<16>;

	ld.param.u32 	%r35, [_Z31matrix_product_transpose_sharedPfS_S_iiii_param_3];
	ld.param.u32 	%r36, [_Z31matrix_product_transpose_sharedPfS_S_iiii_param_4];
	ld.param.u32 	%r37, [_Z31matrix_product_transpose_sharedPfS_S_iiii_param_5];
	ld.param.u32 	%r38, [_Z31matrix_product_transpose_sharedPfS_S_iiii_param_6];
	mov.u32 	%r39, %ntid.y;
	mov.u32 	%r40, %ctaid.y;
	mov.u32 	%r1, %tid.y;
	mad.lo.s32 	%r2, %r39, %r40, %r1;
	mov.u32 	%r41, %ntid.x;
	mov.u32 	%r42, %ctaid.x;
	mov.u32 	%r3, %tid.x;
	mad.lo.s32 	%r4, %r41, %r42, %r3;
	mul.lo.s32 	%r5, %r38, %r1;
	add.s32 	%r43, %r37, -1;
	div.s32 	%r6, %r43, %r38;
	setp.lt.s32 	%p1, %r6, 0;
	mov.f32 	%f77, 0f00000000;
	@%p1 bra 	$L__BB2_19;
	ld.param.u64 	%rd14, [_Z31matrix_product_transpose_sharedPfS_S_iiii_param_1];
	mul.lo.s32 	%r45, %r38, %r38;
	shl.b32 	%r46, %r45, 2;
	mov.u32 	%r47, s_m;
	add.s32 	%r7, %r47, %r46;
	mul.lo.s32 	%r8, %r37, %r2;
	mul.lo.s32 	%r9, %r37, %r4;
	and.b32  	%r10, %r38, 7;
	and.b32  	%r11, %r38, 3;
	and.b32  	%r12, %r38, 2147483640;
	and.b32  	%r13, %r38, 1;
	neg.s32 	%r14, %r12;
	shl.b32 	%r48, %r3, 2;
	add.s32 	%r49, %r46, %r48;
	add.s32 	%r15, %r47, %r49;
	shl.b32 	%r16, %r38, 5;
	shl.b32 	%r17, %r38, 2;
	cvta.to.global.u64 	%rd1, %rd14;
	mov.f32 	%f77, 0f00000000;
	mov.b32 	%r99, 0;
$L__BB2_2:
	mov.u32 	%r18, %r99;
	setp.ge.s32 	%p2, %r2, %r36;
	mul.lo.s32 	%r19, %r18, %r38;
	add.s32 	%r50, %r19, %r3;
	setp.ge.u32 	%p3, %r50, %r37;
	mov.f32 	%f68, 0f00000000;
	or.pred  	%p4, %p2, %p3;
	@%p4 bra 	$L__BB2_4;
	ld.param.u64 	%rd13, [_Z31matrix_product_transpose_sharedPfS_S_iiii_param_0];
	add.s32 	%r51, %r50, %r8;
	cvta.to.global.u64 	%rd5, %rd13;
	mul.wide.u32 	%rd6, %r51, 4;
	add.s64 	%rd7, %rd5, %rd6;
	ld.global.f32 	%f68, [%rd7];
$L__BB2_4:
	setp.ge.s32 	%p5, %r4, %r35;
	add.s32 	%r52, %r5, %r3;
	shl.b32 	%r53, %r52, 2;
	mov.u32 	%r54, s_m;
	add.s32 	%r55, %r54, %r53;
	st.shared.f32 	[%r55], %f68;
	add.s32 	%r21, %r19, %r1;
	setp.ge.u32 	%p6, %r21, %r37;
	mov.f32 	%f69, 0f00000000;
	or.pred  	%p7, %p5, %p6;
	@%p7 bra 	$L__BB2_6;
	add.s32 	%r57, %r21, %r9;
	mul.wide.u32 	%rd8, %r57, 4;
	add.s64 	%rd9, %rd1, %rd8;
	ld.global.f32 	%f69, [%rd9];
$L__BB2_6:
	setp.lt.s32 	%p8, %r38, 1;
	add.s32 	%r60, %r7, %r53;
	st.shared.f32 	[%r60], %f69;
	bar.sync 	0;
	@%p8 bra 	$L__BB2_18;
	setp.lt.u32 	%p9, %r38, 8;
	mov.b32 	%r104, 0;
	@%p9 bra 	$L__BB2_10;
	shl.b32 	%r62, %r5, 2;
	add.s32 	%r64, %r62, %r54;
	add.s32 	%r100, %r64, 16;
	mov.u32 	%r101, %r15;
	mov.u32 	%r102, %r14;
$L__BB2_9:
	.pragma "nounroll";
	ld.shared.f32 	%f24, [%r100+-16];
	ld.shared.f32 	%f25, [%r101];
	fma.rn.f32 	%f26, %f24, %f25, %f77;
	ld.shared.f32 	%f27, [%r100+-12];
	add.s32 	%r65, %r101, %r17;
	ld.shared.f32 	%f28, [%r65];
	fma.rn.f32 	%f29, %f27, %f28, %f26;
	ld.shared.f32 	%f30, [%r100+-8];
	add.s32 	%r66, %r65, %r17;
	ld.shared.f32 	%f31, [%r66];
	fma.rn.f32 	%f32, %f30, %f31, %f29;
	ld.shared.f32 	%f33, [%r100+-4];
	add.s32 	%r67, %r66, %r17;
	ld.shared.f32 	%f34, [%r67];
	fma.rn.f32 	%f35, %f33, %f34, %f32;
	ld.shared.f32 	%f36, [%r100];
	add.s32 	%r68, %r67, %r17;
	ld.shared.f32 	%f37, [%r68];
	fma.rn.f32 	%f38, %f36, %f37, %f35;
	ld.shared.f32 	%f39, [%r100+4];
	add.s32 	%r69, %r68, %r17;
	ld.shared.f32 	%f40, [%r69];
	fma.rn.f32 	%f41, %f39, %f40, %f38;
	ld.shared.f32 	%f42, [%r100+8];
	add.s32 	%r70, %r69, %r17;
	ld.shared.f32 	%f43, [%r70];
	fma.rn.f32 	%f44, %f42, %f43, %f41;
	ld.shared.f32 	%f45, [%r100+12];
	add.s32 	%r71, %r70, %r17;
	ld.shared.f32 	%f46, [%r71];
	fma.rn.f32 	%f77, %f45, %f46, %f44;
	add.s32 	%r102, %r102, 8;
	add.s32 	%r101, %r101, %r16;
	add.s32 	%r100, %r100, 32;
	setp.ne.s32 	%p10, %r102, 0;
	mov.u32 	%r104, %r12;
	@%p10 bra 	$L__BB2_9;
$L__BB2_10:
	setp.eq.s32 	%p11, %r10, 0;
	@%p11 bra 	$L__BB2_18;
	add.s32 	%r72, %r10, -1;
	setp.lt.u32 	%p12, %r72, 3;
	@%p12 bra 	$L__BB2_13;
	add.s32 	%r73, %r104, %r5;
	shl.b32 	%r74, %r73, 2;
	mov.u32 	%r75, s_m;
	add.s32 	%r76, %r75, %r74;
	ld.shared.f32 	%f48, [%r76];
	mad.lo.s32 	%r77, %r104, %r38, %r3;
	shl.b32 	%r78, %r77, 2;
	add.s32 	%r79, %r7, %r78;
	ld.shared.f32 	%f49, [%r79];
	fma.rn.f32 	%f50, %f48, %f49, %f77;
	ld.shared.f32 	%f51, [%r76+4];
	add.s32 	%r80, %r79, %r17;
	ld.shared.f32 	%f52, [%r80];
	fma.rn.f32 	%f53, %f51, %f52, %f50;
	ld.shared.f32 	%f54, [%r76+8];
	add.s32 	%r81, %r80, %r17;
	ld.shared.f32 	%f55, [%r81];
	fma.rn.f32 	%f56, %f54, %f55, %f53;
	ld.shared.f32 	%f57, [%r76+12];
	add.s32 	%r82, %r81, %r17;
	ld.shared.f32 	%f58, [%r82];
	fma.rn.f32 	%f77, %f57, %f58, %f56;
	add.s32 	%r104, %r104, 4;
$L__BB2_13:
	setp.eq.s32 	%p13, %r11, 0;
	@%p13 bra 	$L__BB2_18;
	setp.eq.s32 	%p14, %r11, 1;
	@%p14 bra 	$L__BB2_16;
	add.s32 	%r83, %r104, %r5;
	shl.b32 	%r84, %r83, 2;
	mov.u32 	%r85, s_m;
	add.s32 	%r86, %r85, %r84;
	ld.shared.f32 	%f60, [%r86];
	mad.lo.s32 	%r87, %r104, %r38, %r3;
	shl.b32 	%r88, %r87, 2;
	add.s32 	%r89, %r7, %r88;
	ld.shared.f32 	%f61, [%r89];
	fma.rn.f32 	%f62, %f60, %f61, %f77;
	ld.shared.f32 	%f63, [%r86+4];
	add.s32 	%r90, %r89, %r17;
	ld.shared.f32 	%f64, [%r90];
	fma.rn.f32 	%f77, %f63, %f64, %f62;
	add.s32 	%r104, %r104, 2;
$L__BB2_16:
	setp.eq.s32 	%p15, %r13, 0;
	@%p15 bra 	$L__BB2_18;
	add.s32 	%r91, %r104, %r5;
	shl.b32 	%r92, %r91, 2;
	mov.u32 	%r93, s_m;
	add.s32 	%r94, %r93, %r92;
	ld.shared.f32 	%f65, [%r94];
	mad.lo.s32 	%r95, %r104, %r38, %r3;
	shl.b32 	%r96, %r95, 2;
	add.s32 	%r97, %r7, %r96;
	ld.shared.f32 	%f66, [%r97];
	fma.rn.f32 	%f77, %f65, %f66, %f77;
$L__BB2_18:
	bar.sync 	0;
	add.s32 	%r99, %r18, 1;
	setp.ne.s32 	%p16, %r18, %r6;
	@%p16 bra 	$L__BB2_2;
$L__BB2_19:
	setp.ge.s32 	%p17, %r2, %r36;
	setp.ge.s32 	%p18, %r4, %r35;
	or.pred  	%p19, %p18, %p17;
	@%p19 bra 	$L__BB2_21;
	ld.param.u64 	%rd15, [_Z31matrix_product_transpose_sharedPfS_S_iiii_param_2];
	mad.lo.s32 	%r98, %r35, %r2, %r4;
	cvta.to.global.u64 	%rd10, %rd15;
	mul.wide.s32 	%rd11, %r98, 4;
	add.s64 	%rd12, %rd10, %rd11;
	st.global.f32 	[%rd12], %f77;
$L__BB2_21:
	ret;

}


// ===== COMPILED SASS (sm_100) =====

	.target	sm_100

	.elftype	@"ET_EXEC"


//--------------------- .note.nv.tkinfo           --------------------------
	.section	.note.nv.tkinfo,"",@"SHT_NOTE"
	.sectionflags	@"SHF_NOTE_NV_TKINFO"
	.tkinfo
        /*0018*/ 	.word	0x00000002
        /*0030*/ 	.string	""
        /*0030*/ 	.string	"ptxas"
        /*0030*/ 	.string	"Cuda compilation tools, release 13.0, V13.0.88"
        /*0030*/ 	.string	"Build cuda_13.0.r13.0/compiler.36424714_0"
        /*0030*/ 	.string	"-arch sm_100 -m 64 "



//--------------------- .note.nv.cuinfo           --------------------------
	.section	.note.nv.cuinfo,"",@"SHT_NOTE"
	.sectionflags	@"SHF_NOTE_NV_CUINFO"
        /*0018*/ 	.short	0x0002
        /*001a*/ 	.short	0x0064
        /*001c*/ 	.short	0x0082
	.zero		2


//--------------------- .nv.info                  --------------------------
	.section	.nv.info,"",@"SHT_CUDA_INFO"
	.align	4


	//----- nvinfo : EIATTR_REGCOUNT
	.align		4
        /*0000*/ 	.byte	0x04, 0x2f
        /*0002*/ 	.short	(.L_1 - .L_0)
	.align		4
.L_0:
        /*0004*/ 	.word	index@(_Z21matrix_product_sharedPfS_S_iiii)
        /*0008*/ 	.word	0x0000001f


	//----- nvinfo : EIATTR_FRAME_SIZE
	.align		4
.L_1:
        /*000c*/ 	.byte	0x04, 0x11
        /*000e*/ 	.short	(.L_3 - .L_2)
	.align		4
.L_2:
        /*0010*/ 	.word	index@(_Z21matrix_product_sharedPfS_S_iiii)
        /*0014*/ 	.word	0x00000000


	//----- nvinfo : EIATTR_REGCOUNT
	.align		4
.L_3:
        /*0018*/ 	.byte	0x04, 0x2f
        /*001a*/ 	.short	(.L_5 - .L_4)
	.align		4
.L_4:
        /*001c*/ 	.word	index@(_Z31matrix_transpose_product_sharedPfS_S_iiii)
        /*0020*/ 	.word	0x0000001f


	//----- nvinfo : EIATTR_FRAME_SIZE
	.align		4
.L_5:
        /*0024*/ 	.byte	0x04, 0x11
        /*0026*/ 	.short	(.L_7 - .L_6)
	.align		4
.L_6:
        /*0028*/ 	.word	index@(_Z31matrix_transpose_product_sharedPfS_S_iiii)
        /*002c*/ 	.word	0x00000000


	//----- nvinfo : EIATTR_REGCOUNT
	.align		4
.L_7:
        /*0030*/ 	.byte	0x04, 0x2f
        /*0032*/ 	.short	(.L_9 - .L_8)
	.align		4
.L_8:
        /*0034*/ 	.word	index@(_Z31matrix_product_transpose_sharedPfS_S_iiii)
        /*0038*/ 	.word	0x0000001f


	//----- nvinfo : EIATTR_FRAME_SIZE
	.align		4
.L_9:
        /*003c*/ 	.byte	0x04, 0x11
        /*003e*/ 	.short	(.L_11 - .L_10)
	.align		4
.L_10:
        /*0040*/ 	.word	index@(_Z31matrix_product_transpose_sharedPfS_S_iiii)
        /*0044*/ 	.word	0x00000000


	//----- nvinfo : EIATTR_MIN_STACK_SIZE
	.align		4
.L_11:
        /*0048*/ 	.byte	0x04, 0x12
        /*004a*/ 	.short	(.L_13 - .L_12)
	.align		4
.L_12:
        /*004c*/ 	.word	index@(_Z31matrix_product_transpose_sharedPfS_S_iiii)
        /*0050*/ 	.word	0x00000000


	//----- nvinfo : EIATTR_MIN_STACK_SIZE
	.align		4
.L_13:
        /*0054*/ 	.byte	0x04, 0x12
        /*0056*/ 	.short	(.L_15 - .L_14)
	.align		4
.L_14:
        /*0058*/ 	.word	index@(_Z31matrix_transpose_product_sharedPfS_S_iiii)
        /*005c*/ 	.word	0x00000000


	//----- nvinfo : EIATTR_MIN_STACK_SIZE
	.align		4
.L_15:
        /*0060*/ 	.byte	0x04, 0x12
        /*0062*/ 	.short	(.L_17 - .L_16)
	.align		4
.L_16:
        /*0064*/ 	.word	index@(_Z21matrix_product_sharedPfS_S_iiii)
        /*0068*/ 	.word	0x00000000
.L_17:


//--------------------- .nv.compat                --------------------------
	.section	.nv.compat,"",@"SHT_CUDA_COMPAT_INFO"
	.align	4
        /*0000*/ 	.byte	0x02, 0x09, 0x00, 0x00, 0x02, 0x02, 0x01, 0x00, 0x02, 0x05, 0x05, 0x00, 0x03, 0x07, 0x01, 0x01
        /*0010*/ 	.byte	0x02, 0x03, 0x00, 0x00, 0x02, 0x06, 0x01, 0x00, 0x04, 0x0b, 0x08, 0x00, 0x09, 0x00, 0x00, 0x00
        /*0020*/ 	.byte	0x00, 0x00, 0x00, 0x00


//--------------------- .nv.info._Z31matrix_product_transpose_sharedPfS_S_iiii --------------------------
	.section	.nv.info._Z31matrix_product_transpose_sharedPfS_S_iiii,"",@"SHT_CUDA_INFO"
	.sectionflags	@""
	.align	4


	//----- nvinfo : EIATTR_CUDA_API_VERSION
	.align		4
        /*0000*/ 	.byte	0x04, 0x37
        /*0002*/ 	.short	(.L_19 - .L_18)
.L_18:
        /*0004*/ 	.word	0x00000082


	//----- nvinfo : EIATTR_KPARAM_INFO
	.align		4
.L_19:
        /*0008*/ 	.byte	0x04, 0x17
        /*000a*/ 	.short	(.L_21 - .L_20)
.L_20:
        /*000c*/ 	.word	0x00000000
        /*0010*/ 	.short	0x0006
        /*0012*/ 	.short	0x0024
        /*0014*/ 	.byte	0x00, 0xf0, 0x11, 0x00


	//----- nvinfo : EIATTR_KPARAM_INFO
	.align		4
.L_21:
        /*0018*/ 	.byte	0x04, 0x17
        /*001a*/ 	.short	(.L_23 - .L_22)
.L_22:
        /*001c*/ 	.word	0x00000000
        /*0020*/ 	.short	0x0005
        /*0022*/ 	.short	0x0020
        /*0024*/ 	.byte	0x00, 0xf0, 0x11, 0x00


	//----- nvinfo : EIATTR_KPARAM_INFO
	.align		4
.L_23:
        /*0028*/ 	.byte	0x04, 0x17
        /*002a*/ 	.short	(.L_25 - .L_24)
.L_24:
        /*002c*/ 	.word	0x00000000
        /*0030*/ 	.short	0x0004
        /*0032*/ 	.short	0x001c
        /*0034*/ 	.byte	0x00, 0xf0, 0x11, 0x00


	//----- nvinfo : EIATTR_KPARAM_INFO
	.align		4
.L_25:
        /*0038*/ 	.byte	0x04, 0x17
        /*003a*/ 	.short	(.L_27 - .L_26)
.L_26:
        /*003c*/ 	.word	0x00000000
        /*0040*/ 	.short	0x0003
        /*0042*/ 	.short	0x0018
        /*0044*/ 	.byte	0x00, 0xf0, 0x11, 0x00


	//----- nvinfo : EIATTR_KPARAM_INFO
	.align		4
.L_27:
        /*0048*/ 	.byte	0x04, 0x17
        /*004a*/ 	.short	(.L_29 - .L_28)
.L_28:
        /*004c*/ 	.word	0x00000000
        /*0050*/ 	.short	0x0002
        /*0052*/ 	.short	0x0010
        /*0054*/ 	.byte	0x00, 0xf5, 0x21, 0x00


	//----- nvinfo : EIATTR_KPARAM_INFO
	.align		4
.L_29:
        /*0058*/ 	.byte	0x04, 0x17
        /*005a*/ 	.short	(.L_31 - .L_30)
.L_30:
        /*005c*/ 	.word	0x00000000
        /*0060*/ 	.short	0x0001
        /*0062*/ 	.short	0x0008
        /*0064*/ 	.byte	0x00, 0xf5, 0x21, 0x00


	//----- nvinfo : EIATTR_KPARAM_INFO
	.align		4
.L_31:
        /*0068*/ 	.byte	0x04, 0x17
        /*006a*/ 	.short	(.L_33 - .L_32)
.L_32:
        /*006c*/ 	.word	0x00000000
        /*0070*/ 	.short	0x0000
        /*0072*/ 	.short	0x0000
        /*0074*/ 	.byte	0x00, 0xf5, 0x21, 0x00


	//----- nvinfo : EIATTR_SPARSE_MMA_MASK
	.align		4
.L_33:
        /*0078*/ 	.byte	0x03, 0x50
        /*007a*/ 	.short	0x0000


	//----- nvinfo : EIATTR_MAXREG_COUNT
	.align		4
        /*007c*/ 	.byte	0x03, 0x1b
        /*007e*/ 	.short	0x00ff


	//----- nvinfo : EIATTR_NUM_BARRIERS
	.align		4
        /*0080*/ 	.byte	0x02, 0x4c
        /*0082*/ 	.byte	0x01
	.zero		1


	//----- nvinfo : EIATTR_MERCURY_ISA_VERSION
	.align		4
        /*0084*/ 	.byte	0x03, 0x5f
        /*0086*/ 	.short	0x0101


	//----- nvinfo : EIATTR_VRC_CTA_INIT_COUNT
	.align		4
        /*0088*/ 	.byte	0x02, 0x4a
	.zero		1
	.zero		1


	//----- nvinfo : EIATTR_EXIT_INSTR_OFFSETS
	.align		4
        /*008c*/ 	.byte	0x04, 0x1c
        /*008e*/ 	.short	(.L_35 - .L_34)


	//   ....[0]....
.L_34:
        /*0090*/ 	.word	0x00000b80


	//   ....[1]....
        /*0094*/ 	.word	0x00000bd0


	//----- nvinfo : EIATTR_CBANK_PARAM_SIZE
	.align		4
.L_35:
        /*0098*/ 	.byte	0x03, 0x19
        /*009a*/ 	.short	0x0028


	//----- nvinfo : EIATTR_PARAM_CBANK
	.align		4
        /*009c*/ 	.byte	0x04, 0x0a
        /*009e*/ 	.short	(.L_37 - .L_36)
	.align		4
.L_36:
        /*00a0*/ 	.word	index@(.nv.constant0._Z31matrix_product_transpose_sharedPfS_S_iiii)
        /*00a4*/ 	.short	0x0380
        /*00a6*/ 	.short	0x0028


	//----- nvinfo : EIATTR_SW_WAR
	.align		4
.L_37:
        /*00a8*/ 	.byte	0x04, 0x36
        /*00aa*/ 	.short	(.L_39 - .L_38)
.L_38:
        /*00ac*/ 	.word	0x00000008
.L_39:


//--------------------- .nv.info._Z31matrix_transpose_product_sharedPfS_S_iiii --------------------------
	.section	.nv.info._Z31matrix_transpose_product_sharedPfS_S_iiii,"",@"SHT_CUDA_INFO"
	.sectionflags	@""
	.align	4


	//----- nvinfo : EIATTR_CUDA_API_VERSION
	.align		4
        /*0000*/ 	.byte	0x04, 0x37
        /*0002*/ 	.short	(.L_41 - .L_40)
.L_40:
        /*0004*/ 	.word	0x00000082


	//----- nvinfo : EIATTR_KPARAM_INFO
	.align		4
.L_41:
        /*0008*/ 	.byte	0x04, 0x17
        /*000a*/ 	.short	(.L_43 - .L_42)
.L_42:
        /*000c*/ 	.word	0x00000000
        /*0010*/ 	.short	0x0006
        /*0012*/ 	.short	0x0024
        /*0014*/ 	.byte	0x00, 0xf0, 0x11, 0x00


	//----- nvinfo : EIATTR_KPARAM_INFO
	.align		4
.L_43:
        /*0018*/ 	.byte	0x04, 0x17
        /*001a*/ 	.short	(.L_45 - .L_44)
.L_44:
        /*001c*/ 	.word	0x00000000
        /*0020*/ 	.short	0x0005
        /*0022*/ 	.short	0x0020
        /*0024*/ 	.byte	0x00, 0xf0, 0x11, 0x00


	//----- nvinfo : EIATTR_KPARAM_INFO
	.align		4
.L_45:
        /*0028*/ 	.byte	0x04, 0x17
        /*002a*/ 	.short	(.L_47 - .L_46)
.L_46:
        /*002c*/ 	.word	0x00000000
        /*0030*/ 	.short	0x0004
        /*0032*/ 	.short	0x001c
        /*0034*/ 	.byte	0x00, 0xf0, 0x11, 0x00


	//----- nvinfo : EIATTR_KPARAM_INFO
	.align		4
.L_47:
        /*0038*/ 	.byte	0x04, 0x17
        /*003a*/ 	.short	(.L_49 - .L_48)
.L_48:
        /*003c*/ 	.word	0x00000000
        /*0040*/ 	.short	0x0003
        /*0042*/ 	.short	0x0018
        /*0044*/ 	.byte	0x00, 0xf0, 0x11, 0x00


	//----- nvinfo : EIATTR_KPARAM_INFO
	.align		4
.L_49:
        /*0048*/ 	.byte	0x04, 0x17
        /*004a*/ 	.short	(.L_51 - .L_50)
.L_50:
        /*004c*/ 	.word	0x00000000
        /*0050*/ 	.short	0x0002
        /*0052*/ 	.short	0x0010
        /*0054*/ 	.byte	0x00, 0xf5, 0x21, 0x00


	//----- nvinfo : EIATTR_KPARAM_INFO
	.align		4
.L_51:
        /*0058*/ 	.byte	0x04, 0x17
        /*005a*/ 	.short	(.L_53 - .L_52)
.L_52:
        /*005c*/ 	.word	0x00000000
        /*0060*/ 	.short	0x0001
        /*0062*/ 	.short	0x0008
        /*0064*/ 	.byte	0x00, 0xf5, 0x21, 0x00


	//----- nvinfo : EIATTR_KPARAM_INFO
	.align		4
.L_53:
        /*0068*/ 	.byte	0x04, 0x17
        /*006a*/ 	.short	(.L_55 - .L_54)
.L_54:
        /*006c*/ 	.word	0x00000000
        /*0070*/ 	.short	0x0000
        /*0072*/ 	.short	0x0000
        /*0074*/ 	.byte	0x00, 0xf5, 0x21, 0x00


	//----- nvinfo : EIATTR_SPARSE_MMA_MASK
	.align		4
.L_55:
        /*0078*/ 	.byte	0x03, 0x50
        /*007a*/ 	.short	0x0000


	//----- nvinfo : EIATTR_MAXREG_COUNT
	.align		4
        /*007c*/ 	.byte	0x03, 0x1b
        /*007e*/ 	.short	0x00ff


	//----- nvinfo : EIATTR_NUM_BARRIERS
	.align		4
        /*0080*/ 	.byte	0x02, 0x4c
        /*0082*/ 	.byte	0x01
	.zero		1


	//----- nvinfo : EIATTR_MERCURY_ISA_VERSION
	.align		4
        /*0084*/ 	.byte	0x03, 0x5f
        /*0086*/ 	.short	0x0101


	//----- nvinfo : EIATTR_VRC_CTA_INIT_COUNT
	.align		4
        /*0088*/ 	.byte	0x02, 0x4a
	.zero		1
	.zero		1


	//----- nvinfo : EIATTR_EXIT_INSTR_OFFSETS
	.align		4
        /*008c*/ 	.byte	0x04, 0x1c
        /*008e*/ 	.short	(.L_57 - .L_56)


	//   ....[0]....
.L_56:
        /*0090*/ 	.word	0x00000b70


	//   ....[1]....
        /*0094*/ 	.word	0x00000bc0


	//----- nvinfo : EIATTR_CBANK_PARAM_SIZE
	.align		4
.L_57:
        /*0098*/ 	.byte	0x03, 0x19
        /*009a*/ 	.short	0x0028


	//----- nvinfo : EIATTR_PARAM_CBANK
	.align		4
        /*009c*/ 	.byte	0x04, 0x0a
        /*009e*/ 	.short	(.L_59 - .L_58)
	.align		4
.L_58:
        /*00a0*/ 	.word	index@(.nv.constant0._Z31matrix_transpose_product_sharedPfS_S_iiii)
        /*00a4*/ 	.short	0x0380
        /*00a6*/ 	.short	0x0028


	//----- nvinfo : EIATTR_SW_WAR
	.align		4
.L_59:
        /*00a8*/ 	.byte	0x04, 0x36
        /*00aa*/ 	.short	(.L_61 - .L_60)
.L_60:
        /*00ac*/ 	.word	0x00000008
.L_61:


//--------------------- .nv.info._Z21matrix_product_sharedPfS_S_iiii --------------------------
	.section	.nv.info._Z21matrix_product_sharedPfS_S_iiii,"",@"SHT_CUDA_INFO"
	.sectionflags	@""
	.align	4


	//----- nvinfo : EIATTR_CUDA_API_VERSION
	.align		4
        /*0000*/ 	.byte	0x04, 0x37
        /*0002*/ 	.short	(.L_63 - .L_62)
.L_62:
        /*0004*/ 	.word	0x00000082


	//----- nvinfo : EIATTR_KPARAM_INFO
	.align		4
.L_63:
        /*0008*/ 	.byte	0x04, 0x17
        /*000a*/ 	.short	(.L_65 - .L_64)
.L_64:
        /*000c*/ 	.word	0x00000000
        /*0010*/ 	.short	0x0006
        /*0012*/ 	.short	0x0024
        /*0014*/ 	.byte	0x00, 0xf0, 0x11, 0x00


	//----- nvinfo : EIATTR_KPARAM_INFO
	.align		4
.L_65:
        /*0018*/ 	.byte	0x04, 0x17
        /*001a*/ 	.short	(.L_67 - .L_66)
.L_66:
        /*001c*/ 	.word	0x00000000
        /*0020*/ 	.short	0x0005
        /*0022*/ 	.short	0x0020
        /*0024*/ 	.byte	0x00, 0xf0, 0x11, 0x00


	//----- nvinfo : EIATTR_KPARAM_INFO
	.align		4
.L_67:
        /*0028*/ 	.byte	0x04, 0x17
        /*002a*/ 	.short	(.L_69 - .L_68)
.L_68:
        /*002c*/ 	.word	0x00000000
        /*0030*/ 	.short	0x0004
        /*0032*/ 	.short	0x001c
        /*0034*/ 	.byte	0x00, 0xf0, 0x11, 0x00


	//----- nvinfo : EIATTR_KPARAM_INFO
	.align		4
.L_69:
        /*0038*/ 	.byte	0x04, 0x17
        /*003a*/ 	.short	(.L_71 - .L_70)
.L_70:
        /*003c*/ 	.word	0x00000000
        /*0040*/ 	.short	0x0003
        /*0042*/ 	.short	0x0018
        /*0044*/ 	.byte	0x00, 0xf0, 0x11, 0x00


	//----- nvinfo : EIATTR_KPARAM_INFO
	.align		4
.L_71:
        /*0048*/ 	.byte	0x04, 0x17
        /*004a*/ 	.short	(.L_73 - .L_72)
.L_72:
        /*004c*/ 	.word	0x00000000
        /*0050*/ 	.short	0x0002
        /*0052*/ 	.short	0x0010
        /*0054*/ 	.byte	0x00, 0xf5, 0x21, 0x00


	//----- nvinfo : EIATTR_KPARAM_INFO
	.align		4
.L_73:
        /*0058*/ 	.byte	0x04, 0x17
        /*005a*/ 	.short	(.L_75 - .L_74)
.L_74:
        /*005c*/ 	.word	0x00000000
        /*0060*/ 	.short	0x0001
        /*0062*/ 	.short	0x0008
        /*0064*/ 	.byte	0x00, 0xf5, 0x21, 0x00


	//----- nvinfo : EIATTR_KPARAM_INFO
	.align		4
.L_75:
        /*0068*/ 	.byte	0x04, 0x17
        /*006a*/ 	.short	(.L_77 - .L_76)
.L_76:
        /*006c*/ 	.word	0x00000000
        /*0070*/ 	.short	0x0000
        /*0072*/ 	.short	0x0000
        /*0074*/ 	.byte	0x00, 0xf5, 0x21, 0x00


	//----- nvinfo : EIATTR_SPARSE_MMA_MASK
	.align		4
.L_77:
        /*0078*/ 	.byte	0x03, 0x50
        /*007a*/ 	.short	0x0000


	//----- nvinfo : EIATTR_MAXREG_COUNT
	.align		4
        /*007c*/ 	.byte	0x03, 0x1b
        /*007e*/ 	.short	0x00ff


	//----- nvinfo : EIATTR_NUM_BARRIERS
	.align		4
        /*0080*/ 	.byte	0x02, 0x4c
        /*0082*/ 	.byte	0x01
	.zero		1


	//----- nvinfo : EIATTR_MERCURY_ISA_VERSION
	.align		4
        /*0084*/ 	.byte	0x03, 0x5f
        /*0086*/ 	.short	0x0101


	//----- nvinfo : EIATTR_VRC_CTA_INIT_COUNT
	.align		4
        /*0088*/ 	.byte	0x02, 0x4a
	.zero		1
	.zero		1


	//----- nvinfo : EIATTR_EXIT_INSTR_OFFSETS
	.align		4
        /*008c*/ 	.byte	0x04, 0x1c
        /*008e*/ 	.short	(.L_79 - .L_78)


	//   ....[0]....
.L_78:
        /*0090*/ 	.word	0x00000b40


	//   ....[1]....
        /*0094*/ 	.word	0x00000b90


	//----- nvinfo : EIATTR_CBANK_PARAM_SIZE
	.align		4
.L_79:
        /*0098*/ 	.byte	0x03, 0x19
        /*009a*/ 	.short	0x0028


	//----- nvinfo : EIATTR_PARAM_CBANK
	.align		4
        /*009c*/ 	.byte	0x04, 0x0a
        /*009e*/ 	.short	(.L_81 - .L_80)
	.align		4
.L_80:
        /*00a0*/ 	.word	index@(.nv.constant0._Z21matrix_product_sharedPfS_S_iiii)
        /*00a4*/ 	.short	0x0380
        /*00a6*/ 	.short	0x0028


	//----- nvinfo : EIATTR_SW_WAR
	.align		4
.L_81:
        /*00a8*/ 	.byte	0x04, 0x36
        /*00aa*/ 	.short	(.L_83 - .L_82)
.L_82:
        /*00ac*/ 	.word	0x00000008
.L_83:


//--------------------- .nv.callgraph             --------------------------
	.section	.nv.callgraph,"",@"SHT_CUDA_CALLGRAPH"
	.align	4
	.sectionentsize	8
	.align		4
        /*0000*/ 	.word	0x00000000
	.align		4
        /*0004*/ 	.word	0xffffffff
	.align		4
        /*0008*/ 	.word	0x00000000
	.align		4
        /*000c*/ 	.word	0xfffffffe
	.align		4
        /*0010*/ 	.word	0x00000000
	.align		4
        /*0014*/ 	.word	0xfffffffd
	.align		4
        /*0018*/ 	.word	0x00000000
	.align		4
        /*001c*/ 	.word	0xfffffffc


//--------------------- .text._Z31matrix_product_transpose_sharedPfS_S_iiii --------------------------
	.section	.text._Z31matrix_product_transpose_sharedPfS_S_iiii,"ax",@progbits
	.align	128
        .global         _Z31matrix_product_transpose_sharedPfS_S_iiii
        .type           _Z31matrix_product_transpose_sharedPfS_S_iiii,@function
        .size           _Z31matrix_product_transpose_sharedPfS_S_iiii,(.L_x_24 - _Z31matrix_product_transpose_sharedPfS_S_iiii)
        .other          _Z31matrix_product_transpose_sharedPfS_S_iiii,@"STO_CUDA_ENTRY STV_DEFAULT"
_Z31matrix_product_transpose_sharedPfS_S_iiii:
.text._Z31matrix_product_transpose_sharedPfS_S_iiii:
[----:B------:R-:W-:Y:S08]  /*0000*/  LDC R1, c[0x0][0x37c] ;  /* 0x0000df00ff017b82 */ /* 0x000ff00000000800 */
[----:B------:R-:W0:Y:S01]  /*0010*/  LDC.64 R14, c[0x0][0x3a0] ;  /* 0x0000e800ff0e7b82 */ /* 0x000e220000000a00 */
[----:B------:R-:W1:Y:S01]  /*0020*/  S2R R11, SR_CTAID.Y ;  /* 0x00000000000b7919 */ /* 0x000e620000002600 */
[----:B------:R-:W1:Y:S01]  /*0030*/  LDCU UR4, c[0x0][0x364] ;  /* 0x00006c80ff0477ac */ /* 0x000e620008000800 */
[----:B------:R-:W2:Y:S01]  /*0040*/  S2R R8, SR_TID.X ;  /* 0x0000000000087919 */ /* 0x000ea20000002100 */
[----:B------:R-:W2:Y:S01]  /*0050*/  LDCU UR5, c[0x0][0x360] ;  /* 0x00006c00ff0577ac */ /* 0x000ea20008000800 */
[----:B------:R-:W3:Y:S01]  /*0060*/  LDCU.64 UR8, c[0x0][0x358] ;  /* 0x00006b00ff0877ac */ /* 0x000ee20008000a00 */
[----:B0-----:R-:W-:-:S02]  /*0070*/  IABS R5, R15 ;  /* 0x0000000f00057213 */ /* 0x001fc40000000000 */
[----:B------:R-:W-:Y:S02]  /*0080*/  IADD3 R14, PT, PT, R14, -0x1, RZ ;  /* 0xffffffff0e0e7810 */ /* 0x000fe40007ffe0ff */
[----:B------:R-:W0:Y:S08]  /*0090*/  I2F.RP R0, R5 ;  /* 0x0000000500007306 */ /* 0x000e300000209400 */
[----:B0-----:R-:W0:Y:S02]  /*00a0*/  MUFU.RCP R0, R0 ;  /* 0x0000000000007308 */ /* 0x001e240000001000 */
[----:B0-----:R-:W-:-:S06]  /*00b0*/  IADD3 R2, PT, PT, R0, 0xffffffe, RZ ;  /* 0x0ffffffe00027810 */ /* 0x001fcc0007ffe0ff */
[----:B------:R0:W4:Y:S02]  /*00c0*/  F2I.FTZ.U32.TRUNC.NTZ R3, R2 ;  /* 0x0000000200037305 */ /* 0x000124000021f000 */
[----:B0-----:R-:W-:Y:S02]  /*00d0*/  IMAD.MOV.U32 R2, RZ, RZ, RZ ;  /* 0x000000ffff027224 */ /* 0x001fe400078e00ff */
[----:B----4-:R-:W-:-:S04]  /*00e0*/  IMAD.MOV R4, RZ, RZ, -R3 ;  /* 0x000000ffff047224 */ /* 0x010fc800078e0a03 */
[----:B------:R-:W-:Y:S01]  /*00f0*/  IMAD R7, R4, R5, RZ ;  /* 0x0000000504077224 */ /* 0x000fe200078e02ff */
[----:B------:R-:W-:Y:S02]  /*0100*/  IABS R4, R14 ;  /* 0x0000000e00047213 */ /* 0x000fe40000000000 */
[----:B------:R-:W-:Y:S01]  /*0110*/  LOP3.LUT R14, R14, R15, RZ, 0x3c, !PT ;  /* 0x0000000f0e0e7212 */ /* 0x000fe200078e3cff */
[----:B------:R-:W-:-:S03]  /*0120*/  IMAD.HI.U32 R3, R3, R7, R2 ;  /* 0x0000000703037227 */ /* 0x000fc600078e0002 */
[----:B------:R-:W-:Y:S01]  /*0130*/  ISETP.GE.AND P1, PT, R14, RZ, PT ;  /* 0x000000ff0e00720c */ /* 0x000fe20003f26270 */
[----:B------:R-:W-:Y:S02]  /*0140*/  IMAD.MOV.U32 R14, RZ, RZ, RZ ;  /* 0x000000ffff0e7224 */ /* 0x000fe400078e00ff */
[----:B------:R-:W-:Y:S02]  /*0150*/  IMAD.HI.U32 R9, R3, R4, RZ ;  /* 0x0000000403097227 */ /* 0x000fe400078e00ff */
[----:B------:R-:W2:Y:S03]  /*0160*/  S2R R3, SR_CTAID.X ;  /* 0x0000000000037919 */ /* 0x000ea60000002500 */
[----:B------:R-:W-:-:S05]  /*0170*/  IADD3 R0, PT, PT, -R9, RZ, RZ ;  /* 0x000000ff09007210 */ /* 0x000fca0007ffe1ff */
[----:B------:R-:W-:-:S05]  /*0180*/  IMAD R0, R5, R0, R4 ;  /* 0x0000000005007224 */ /* 0x000fca00078e0204 */
[----:B------:R-:W-:-:S13]  /*0190*/  ISETP.GT.U32.AND P2, PT, R5, R0, PT ;  /* 0x000000000500720c */ /* 0x000fda0003f44070 */
[----:B------:R-:W-:Y:S01]  /*01a0*/  @!P2 IMAD.IADD R0, R0, 0x1, -R5 ;  /* 0x000000010000a824 */ /* 0x000fe200078e0a05 */
[----:B------:R-:W-:Y:S02]  /*01b0*/  @!P2 IADD3 R9, PT, PT, R9, 0x1, RZ ;  /* 0x000000010909a810 */ /* 0x000fe40007ffe0ff */
[----:B------:R-:W-:Y:S02]  /*01c0*/  ISETP.NE.AND P2, PT, R15, RZ, PT ;  /* 0x000000ff0f00720c */ /* 0x000fe40003f45270 */
[----:B------:R-:W-:Y:S01]  /*01d0*/  ISETP.GE.U32.AND P0, PT, R0, R5, PT ;  /* 0x000000050000720c */ /* 0x000fe20003f06070 */
[----:B--2---:R-:W-:Y:S01]  /*01e0*/  IMAD R10, R3, UR5, R8 ;  /* 0x00000005030a7c24 */ /* 0x004fe2000f8e0208 */
[----:B------:R-:W1:Y:S11]  /*01f0*/  S2R R0, SR_TID.Y ;  /* 0x0000000000007919 */ /* 0x000e760000002200 */
[----:B------:R-:W-:-:S05]  /*0200*/  @P0 VIADD R9, R9, 0x1 ;  /* 0x0000000109090836 */ /* 0x000fca0000000000 */
[----:B------:R-:W-:Y:S02]  /*0210*/  @!P1 IADD3 R9, PT, PT, -R9, RZ, RZ ;  /* 0x000000ff09099210 */ /* 0x000fe40007ffe1ff */
[----:B------:R-:W-:-:S04]  /*0220*/  @!P2 LOP3.LUT R9, RZ, R15, RZ, 0x33, !PT ;  /* 0x0000000fff09a212 */ /* 0x000fc800078e33ff */
[----:B------:R-:W-:Y:S01]  /*0230*/  ISETP.GE.AND P0, PT, R9, RZ, PT ;  /* 0x000000ff0900720c */ /* 0x000fe20003f06270 */
[----:B-1----:R-:W-:-:S12]  /*0240*/  IMAD R11, R11, UR4, R0 ;  /* 0x000000040b0b7c24 */ /* 0x002fd8000f8e0200 */
[----:B---3--:R-:W-:Y:S05]  /*0250*/  @!P0 BRA `(.L_x_0) ;  /* 0x00000008003c8947 */ /* 0x008fea0003800000 */
[----:B------:R-:W0:Y:S01]  /*0260*/  S2UR UR5, SR_CgaCtaId ;  /* 0x00000000000579c3 */ /* 0x000e220000008800 */
[CC--:B------:R-:W-:Y:S01]  /*0270*/  IMAD R2, R15.reuse, R15.reuse, RZ ;  /* 0x0000000f0f027224 */ /* 0x0c0fe200078e02ff */
[----:B------:R-:W-:Y:S01]  /*0280*/  UMOV UR4, 0x400 ;  /* 0x0000040000047882 */ /* 0x000fe20000000000 */
[C---:B------:R-:W-:Y:S01]  /*0290*/  LOP3.LUT R12, R15.reuse, 0x7ffffff8, RZ, 0xc0, !PT ;  /* 0x7ffffff80f0c7812 */ /* 0x040fe200078ec0ff */
[----:B------:R-:W-:Y:S02]  /*02a0*/  HFMA2 R14, -RZ, RZ, 0, 0 ;  /* 0x00000000ff0e7431 */ /* 0x000fe400000001ff */
[----:B------:R-:W-:Y:S01]  /*02b0*/  IMAD R13, R0, R15, RZ ;  /* 0x0000000f000d7224 */ /* 0x000fe200078e02ff */
[----:B------:R-:W-:Y:S02]  /*02c0*/  SHF.L.U32 R17, R2, 0x2, RZ ;  /* 0x0000000202117819 */ /* 0x000fe400000006ff */
[C---:B------:R-:W-:Y:S01]  /*02d0*/  LOP3.LUT R19, R15.reuse, 0x7, RZ, 0xc0, !PT ;  /* 0x000000070f137812 */ /* 0x040fe200078ec0ff */
[----:B------:R-:W-:Y:S01]  /*02e0*/  IMAD.MOV R16, RZ, RZ, -R12 ;  /* 0x000000ffff107224 */ /* 0x000fe200078e0a0c */
[----:B------:R-:W-:Y:S01]  /*02f0*/  LOP3.LUT R15, R15, 0x3, RZ, 0xc0, !PT ;  /* 0x000000030f0f7812 */ /* 0x000fe200078ec0ff */
[----:B------:R-:W-:Y:S01]  /*0300*/  IMAD R18, R8, 0x4, R17 ;  /* 0x0000000408127824 */ /* 0x000fe200078e0211 */
[----:B0-----:R-:W-:-:S06]  /*0310*/  ULEA UR4, UR5, UR4, 0x18 ;  /* 0x0000000405047291 */ /* 0x001fcc000f8ec0ff */
[----:B------:R-:W-:Y:S01]  /*0320*/  IADD3 R17, PT, PT, R17, UR4, RZ ;  /* 0x0000000411117c10 */ /* 0x000fe2000fffe0ff */
[----:B------:R-:W-:Y:S01]  /*0330*/  VIADD R18, R18, UR4 ;  /* 0x0000000412127c36 */ /* 0x000fe20008000000 */
[----:B------:R-:W-:-:S06]  /*0340*/  UMOV UR4, URZ ;  /* 0x000000ff00047c82 */ /* 0x000fcc0008000000 */
.L_x_6:
[----:B0-----:R-:W0:Y:S01]  /*0350*/  LDC.64 R2, c[0x0][0x3a0] ;  /* 0x0000e800ff027b82 */ /* 0x001e220000000a00 */
[----:B------:R-:W1:Y:S01]  /*0360*/  LDCU UR5, c[0x0][0x39c] ;  /* 0x00007380ff0577ac */ /* 0x000e620008000800 */
[----:B------:R-:W-:Y:S01]  /*0370*/  IMAD.MOV.U32 R22, RZ, RZ, RZ ;  /* 0x000000ffff167224 */ /* 0x000fe200078e00ff */
[----:B------:R-:W2:Y:S01]  /*0380*/  LDCU UR6, c[0x0][0x398] ;  /* 0x00007300ff0677ac */ /* 0x000ea20008000800 */
[C---:B0-----:R-:W-:Y:S02]  /*0390*/  IMAD R21, R3.reuse, UR4, R8 ;  /* 0x0000000403157c24 */ /* 0x041fe4000f8e0208 */
[----:B------:R-:W-:-:S03]  /*03a0*/  IMAD R23, R3, UR4, R0 ;  /* 0x0000000403177c24 */ /* 0x000fc6000f8e0200 */
[-C--:B------:R-:W-:Y:S02]  /*03b0*/  ISETP.GE.U32.AND P0, PT, R21, R2.reuse, PT ;  /* 0x000000021500720c */ /* 0x080fe40003f06070 */
[----:B------:R-:W-:Y:S02]  /*03c0*/  ISETP.GE.U32.AND P1, PT, R23, R2, PT ;  /* 0x000000021700720c */ /* 0x000fe40003f26070 */
[----:B-1----:R-:W-:Y:S02]  /*03d0*/  ISETP.GE.OR P0, PT, R11, UR5, P0 ;  /* 0x000000050b007c0c */ /* 0x002fe40008706670 */
[----:B--2---:R-:W-:-:S11]  /*03e0*/  ISETP.GE.OR P1, PT, R10, UR6, P1 ;  /* 0x000000060a007c0c */ /* 0x004fd60008f26670 */
[----:B------:R-:W0:Y:S01]  /*03f0*/  @!P0 LDC.64 R6, c[0x0][0x380] ;  /* 0x0000e000ff068b82 */ /* 0x000e220000000a00 */
[-C--:B------:R-:W-:Y:S02]  /*0400*/  @!P0 IMAD R21, R11, R2.reuse, R21 ;  /* 0x000000020b158224 */ /* 0x080fe400078e0215 */
[----:B------:R-:W-:Y:S01]  /*0410*/  @!P1 IMAD R23, R10, R2, R23 ;  /* 0x000000020a179224 */ /* 0x000fe200078e0217 */
[----:B------:R-:W-:-:S04]  /*0420*/  MOV R2, RZ ;  /* 0x000000ff00027202 */ /* 0x000fc80000000f00 */
[----:B------:R-:W1:Y:S01]  /*0430*/  @!P1 LDC.64 R4, c[0x0][0x388] ;  /* 0x0000e200ff049b82 */ /* 0x000e620000000a00 */
[----:B0-----:R-:W-:-:S05]  /*0440*/  @!P0 IMAD.WIDE.U32 R6, R21, 0x4, R6 ;  /* 0x0000000415068825 */ /* 0x001fca00078e0006 */
[----:B------:R-:W2:Y:S01]  /*0450*/  @!P0 LDG.E R2, desc[UR8][R6.64] ;  /* 0x0000000806028981 */ /* 0x000ea2000c1e1900 */
[----:B-1----:R-:W-:-:S05]  /*0460*/  @!P1 IMAD.WIDE.U32 R4, R23, 0x4, R4 ;  /* 0x0000000417049825 */ /* 0x002fca00078e0004 */
[----:B------:R-:W3:Y:S01]  /*0470*/  @!P1 LDG.E R22, desc[UR8][R4.64] ;  /* 0x0000000804169981 */ /* 0x000ee2000c1e1900 */
[----:B------:R-:W0:Y:S01]  /*0480*/  S2UR UR6, SR_CgaCtaId ;  /* 0x00000000000679c3 */ /* 0x000e220000008800 */
[----:B------:R-:W-:Y:S01]  /*0490*/  UMOV UR5, 0x400 ;  /* 0x0000040000057882 */ /* 0x000fe20000000000 */
[----:B------:R-:W-:Y:S02]  /*04a0*/  ISETP.GE.AND P1, PT, R3, 0x1, PT ;  /* 0x000000010300780c */ /* 0x000fe40003f26270 */
[----:B------:R-:W-:-:S05]  /*04b0*/  IADD3 R20, PT, PT, R13, R8, RZ ;  /* 0x000000080d147210 */ /* 0x000fca0007ffe0ff */
[----:B------:R-:W-:Y:S01]  /*04c0*/  IMAD R23, R20, 0x4, R17 ;  /* 0x0000000414177824 */ /* 0x000fe200078e0211 */
[----:B------:R-:W-:Y:S01]  /*04d0*/  ISETP.NE.AND P0, PT, R9, UR4, PT ;  /* 0x0000000409007c0c */ /* 0x000fe2000bf05270 */
[----:B------:R-:W-:Y:S02]  /*04e0*/  UIADD3 UR4, UPT, UPT, UR4, 0x1, URZ ;  /* 0x0000000104047890 */ /* 0x000fe4000fffe0ff */
[----:B0-----:R-:W-:-:S06]  /*04f0*/  ULEA UR5, UR6, UR5, 0x18 ;  /* 0x0000000506057291 */ /* 0x001fcc000f8ec0ff */
[----:B------:R-:W-:-:S05]  /*0500*/  LEA R21, R20, UR5, 0x2 ;  /* 0x0000000514157c11 */ /* 0x000fca000f8e10ff */
[----:B--2---:R0:W-:Y:S04]  /*0510*/  STS [R21], R2 ;  /* 0x0000000215007388 */ /* 0x0041e80000000800 */
[----:B---3--:R0:W-:Y:S01]  /*0520*/  STS [R23], R22 ;  /* 0x0000001617007388 */ /* 0x0081e20000000800 */
[----:B------:R-:W-:Y:S06]  /*0530*/  BAR.SYNC.DEFER_BLOCKING 0x0 ;  /* 0x0000000000007b1d */ /* 0x000fec0000010000 */
[----:B------:R-:W-:Y:S05]  /*0540*/  @!P1 BRA `(.L_x_1) ;  /* 0x0000000400789947 */ /* 0x000fea0003800000 */
[----:B------:R-:W-:Y:S01]  /*0550*/  ISETP.GE.U32.AND P1, PT, R3, 0x8, PT ;  /* 0x000000080300780c */ /* 0x000fe20003f26070 */
[----:B0-----:R-:W-:-:S12]  /*0560*/  HFMA2 R2, -RZ, RZ, 0, 0 ;  /* 0x00000000ff027431 */ /* 0x001fd800000001ff */
[----:B------:R-:W-:Y:S05]  /*0570*/  @!P1 BRA `(.L_x_2) ;  /* 0x0000000000a49947 */ /* 0x000fea0003800000 */
[----:B------:R-:W-:Y:S01]  /*0580*/  LEA R5, R13, UR5, 0x2 ;  /* 0x000000050d057c11 */ /* 0x000fe2000f8e10ff */
[----:B------:R-:W-:Y:S01]  /*0590*/  IMAD.MOV.U32 R2, RZ, RZ, R18 ;  /* 0x000000ffff027224 */ /* 0x000fe200078e0012 */
[----:B------:R-:W-:-:S03]  /*05a0*/  MOV R4, R16 ;  /* 0x0000001000047202 */ /* 0x000fc60000000f00 */
[----:B------:R-:W-:-:S07]  /*05b0*/  VIADD R5, R5, 0x10 ;  /* 0x0000001005057836 */ /* 0x000fce0000000000 */
.L_x_3:
[----:B------:R-:W-:Y:S01]  /*05c0*/  LEA R26, R3, R2, 0x2 ;  /* 0x00000002031a7211 */ /* 0x000fe200078e10ff */
[----:B------:R-:W-:Y:S01]  /*05d0*/  LDS R23, [R5+-0x10] ;  /* 0xfffff00005177984 */ /* 0x000fe20000000800 */
[----:B------:R-:W-:-:S03]  /*05e0*/  VIADD R4, R4, 0x8 ;  /* 0x0000000804047836 */ /* 0x000fc60000000000 */
[----:B------:R0:W1:Y:S01]  /*05f0*/  LDS R24, [R2] ;  /* 0x0000000002187984 */ /* 0x0000620000000800 */
[C---:B------:R-:W-:Y:S01]  /*0600*/  IMAD R28, R3.reuse, 0x4, R26 ;  /* 0x00000004031c7824 */ /* 0x040fe200078e021a */
[----:B------:R-:W-:Y:S02]  /*0610*/  ISETP.NE.AND P1, PT, R4, RZ, PT ;  /* 0x000000ff0400720c */ /* 0x000fe40003f25270 */
[----:B------:R-:W-:Y:S02]  /*0620*/  LDS R22, [R5+-0xc] ;  /* 0xfffff40005167984 */ /* 0x000fe40000000800 */
[C---:B------:R-:W-:Y:S02]  /*0630*/  LEA R27, R3.reuse, R28, 0x2 ;  /* 0x0000001c031b7211 */ /* 0x040fe400078e10ff */
[----:B------:R-:W2:Y:S01]  /*0640*/  LDS R26, [R26] ;  /* 0x000000001a1a7984 */ /* 0x000ea20000000800 */
[----:B0-----:R-:W-:-:S03]  /*0650*/  LEA R2, R3, R2, 0x5 ;  /* 0x0000000203027211 */ /* 0x001fc600078e28ff */
[----:B------:R-:W-:Y:S04]  /*0660*/  LDS R20, [R5+-0x8] ;  /* 0xfffff80005147984 */ /* 0x000fe80000000800 */
[----:B------:R-:W0:Y:S04]  /*0670*/  LDS R21, [R28] ;  /* 0x000000001c157984 */ /* 0x000e280000000800 */
[----:B------:R-:W-:Y:S04]  /*0680*/  LDS R6, [R5+-0x4] ;  /* 0xfffffc0005067984 */ /* 0x000fe80000000800 */
[----:B------:R3:W4:Y:S01]  /*0690*/  LDS R7, [R27] ;  /* 0x000000001b077984 */ /* 0x0007220000000800 */
[----:B-1----:R-:W-:Y:S01]  /*06a0*/  FFMA R23, R23, R24, R14 ;  /* 0x0000001817177223 */ /* 0x002fe2000000000e */
[----:B------:R-:W-:-:S02]  /*06b0*/  IMAD R24, R3, 0x4, R27 ;  /* 0x0000000403187824 */ /* 0x000fc400078e021b */
[----:B------:R-:W-:Y:S01]  /*06c0*/  LDS R14, [R5] ;  /* 0x00000000050e7984 */ /* 0x000fe20000000800 */
[----:B--2---:R-:W-:Y:S02]  /*06d0*/  FFMA R25, R22, R26, R23 ;  /* 0x0000001a16197223 */ /* 0x004fe40000000017 */
[C---:B------:R-:W-:Y:S01]  /*06e0*/  LEA R22, R3.reuse, R24, 0x2 ;  /* 0x0000001803167211 */ /* 0x040fe200078e10ff */
[----:B------:R-:W1:Y:S04]  /*06f0*/  LDS R23, [R24] ;  /* 0x0000000018177984 */ /* 0x000e680000000800 */
[----:B------:R-:W-:Y:S02]  /*0700*/  IMAD R26, R3, 0x4, R22 ;  /* 0x00000004031a7824 */ /* 0x000fe400078e0216 */
[----:B0-----:R-:W-:-:S02]  /*0710*/  FFMA R25, R20, R21, R25 ;  /* 0x0000001514197223 */ /* 0x001fc40000000019 */
[----:B------:R-:W-:Y:S01]  /*0720*/  LDS R20, [R5+0x4] ;  /* 0x0000040005147984 */ /* 0x000fe20000000800 */
[----:B---3--:R-:W-:-:S03]  /*0730*/  LEA R27, R3, R26, 0x2 ;  /* 0x0000001a031b7211 */ /* 0x008fc600078e10ff */
[----:B------:R-:W0:Y:S01]  /*0740*/  LDS R21, [R22] ;  /* 0x0000000016157984 */ /* 0x000e220000000800 */
[----:B----4-:R-:W-:-:S03]  /*0750*/  FFMA R7, R6, R7, R25 ;  /* 0x0000000706077223 */ /* 0x010fc60000000019 */
[----:B------:R-:W-:Y:S04]  /*0760*/  LDS R6, [R5+0x8] ;  /* 0x0000080005067984 */ /* 0x000fe80000000800 */
[----:B------:R-:W2:Y:S04]  /*0770*/  LDS R26, [R26] ;  /* 0x000000001a1a7984 */ /* 0x000ea80000000800 */
[----:B------:R-:W-:Y:S04]  /*0780*/  LDS R27, [R27] ;  /* 0x000000001b1b7984 */ /* 0x000fe80000000800 */
[----:B------:R3:W4:Y:S02]  /*0790*/  LDS R25, [R5+0xc] ;  /* 0x00000c0005197984 */ /* 0x0007240000000800 */
[----:B---3--:R-:W-:-:S02]  /*07a0*/  VIADD R5, R5, 0x20 ;  /* 0x0000002005057836 */ /* 0x008fc40000000000 */
[----:B-1----:R-:W-:-:S04]  /*07b0*/  FFMA R7, R14, R23, R7 ;  /* 0x000000170e077223 */ /* 0x002fc80000000007 */
[----:B0-----:R-:W-:-:S04]  /*07c0*/  FFMA R7, R20, R21, R7 ;  /* 0x0000001514077223 */ /* 0x001fc80000000007 */
[----:B--2---:R-:W-:-:S04]  /*07d0*/  FFMA R6, R6, R26, R7 ;  /* 0x0000001a06067223 */ /* 0x004fc80000000007 */
[----:B----4-:R-:W-:Y:S01]  /*07e0*/  FFMA R14, R25, R27, R6 ;  /* 0x0000001b190e7223 */ /* 0x010fe20000000006 */
[----:B------:R-:W-:Y:S06]  /*07f0*/  @P1 BRA `(.L_x_3) ;  /* 0xfffffffc00701947 */ /* 0x000fec000383ffff */
[----:B------:R-:W-:-:S07]  /*0800*/  MOV R2, R12 ;  /* 0x0000000c00027202 */ /* 0x000fce0000000f00 */
.L_x_2:
[----:B------:R-:W-:-:S13]  /*0810*/  ISETP.NE.AND P1, PT, R19, RZ, PT ;  /* 0x000000ff1300720c */ /* 0x000fda0003f25270 */
[----:B------:R-:W-:Y:S05]  /*0820*/  @!P1 BRA `(.L_x_1) ;  /* 0x0000000000c09947 */ /* 0x000fea0003800000 */
[----:B------:R-:W-:Y:S01]  /*0830*/  VIADD R4, R19, 0xffffffff ;  /* 0xffffffff13047836 */ /* 0x000fe20000000000 */
[----:B------:R-:W-:-:S04]  /*0840*/  ISETP.NE.AND P2, PT, R15, RZ, PT ;  /* 0x000000ff0f00720c */ /* 0x000fc80003f45270 */
[----:B------:R-:W-:-:S13]  /*0850*/  ISETP.GE.U32.AND P1, PT, R4, 0x3, PT ;  /* 0x000000030400780c */ /* 0x000fda0003f26070 */
[----:B------:R-:W-:Y:S05]  /*0860*/  @!P1 BRA `(.L_x_4) ;  /* 0x0000000000509947 */ /* 0x000fea0003800000 */
[C---:B------:R-:W-:Y:S01]  /*0870*/  IMAD R6, R2.reuse, R3, R8 ;  /* 0x0000000302067224 */ /* 0x040fe200078e0208 */
[----:B------:R-:W-:Y:S01]  /*0880*/  IADD3 R4, PT, PT, R13, R2, RZ ;  /* 0x000000020d047210 */ /* 0x000fe20007ffe0ff */
[----:B------:R-:W-:Y:S02]  /*0890*/  VIADD R2, R2, 0x4 ;  /* 0x0000000402027836 */ /* 0x000fe40000000000 */
[----:B------:R-:W-:Y:S01]  /*08a0*/  IMAD R6, R6, 0x4, R17 ;  /* 0x0000000406067824 */ /* 0x000fe200078e0211 */
[----:B------:R-:W-:-:S04]  /*08b0*/  LEA R4, R4, UR5, 0x2 ;  /* 0x0000000504047c11 */ /* 0x000fc8000f8e10ff */
[C---:B------:R-:W-:Y:S01]  /*08c0*/  LEA R22, R3.reuse, R6, 0x2 ;  /* 0x0000000603167211 */ /* 0x040fe200078e10ff */
[----:B------:R-:W-:Y:S04]  /*08d0*/  LDS R7, [R6] ;  /* 0x0000000006077984 */ /* 0x000fe80000000800 */
[----:B------:R-:W0:Y:S01]  /*08e0*/  LDS R5, [R4] ;  /* 0x0000000004057984 */ /* 0x000e220000000800 */
[----:B------:R-:W-:-:S03]  /*08f0*/  IMAD R26, R3, 0x4, R22 ;  /* 0x00000004031a7824 */ /* 0x000fc600078e0216 */
[----:B------:R-:W-:Y:S02]  /*0900*/  LDS R20, [R4+0x4] ;  /* 0x0000040004147984 */ /* 0x000fe40000000800 */
[----:B------:R-:W-:Y:S02]  /*0910*/  LEA R21, R3, R26, 0x2 ;  /* 0x0000001a03157211 */ /* 0x000fe400078e10ff */
[----:B------:R-:W1:Y:S04]  /*0920*/  LDS R22, [R22] ;  /* 0x0000000016167984 */ /* 0x000e680000000800 */
[----:B------:R-:W-:Y:S04]  /*0930*/  LDS R24, [R4+0x8] ;  /* 0x0000080004187984 */ /* 0x000fe80000000800 */
[----:B------:R-:W2:Y:S04]  /*0940*/  LDS R26, [R26] ;  /* 0x000000001a1a7984 */ /* 0x000ea80000000800 */
[----:B------:R-:W-:Y:S04]  /*0950*/  LDS R28, [R4+0xc] ;  /* 0x00000c00041c7984 */ /* 0x000fe80000000800 */
[----:B------:R-:W3:Y:S01]  /*0960*/  LDS R21, [R21] ;  /* 0x0000000015157984 */ /* 0x000ee20000000800 */
[----:B0-----:R-:W-:-:S04]  /*0970*/  FFMA R5, R5, R7, R14 ;  /* 0x0000000705057223 */ /* 0x001fc8000000000e */
[----:B-1----:R-:W-:-:S04]  /*0980*/  FFMA R5, R20, R22, R5 ;  /* 0x0000001614057223 */ /* 0x002fc80000000005 */
[----:B--2---:R-:W-:-:S04]  /*0990*/  FFMA R5, R24, R26, R5 ;  /* 0x0000001a18057223 */ /* 0x004fc80000000005 */
[----:B---3--:R-:W-:-:S07]  /*09a0*/  FFMA R14, R28, R21, R5 ;  /* 0x000000151c0e7223 */ /* 0x008fce0000000005 */
.L_x_4:
[----:B------:R-:W-:Y:S05]  /*09b0*/  @!P2 BRA `(.L_x_1) ;  /* 0x00000000005ca947 */ /* 0x000fea0003800000 */
[----:B------:R-:W-:Y:S02]  /*09c0*/  ISETP.NE.AND P1, PT, R15, 0x1, PT ;  /* 0x000000010f00780c */ /* 0x000fe40003f25270 */
[----:B------:R-:W-:-:S11]  /*09d0*/  LOP3.LUT P2, RZ, R3, 0x1, RZ, 0xc0, !PT ;  /* 0x0000000103ff7812 */ /* 0x000fd6000784c0ff */
[----:B------:R-:W-:Y:S05]  /*09e0*/  @!P1 BRA `(.L_x_5) ;  /* 0x0000000000309947 */ /* 0x000fea0003800000 */
[C---:B------:R-:W-:Y:S01]  /*09f0*/  IMAD R6, R2.reuse, R3, R8 ;  /* 0x0000000302067224 */ /* 0x040fe200078e0208 */
[----:B------:R-:W-:Y:S01]  /*0a00*/  IADD3 R4, PT, PT, R13, R2, RZ ;  /* 0x000000020d047210 */ /* 0x000fe20007ffe0ff */
[----:B------:R-:W-:Y:S02]  /*0a10*/  VIADD R2, R2, 0x2 ;  /* 0x0000000202027836 */ /* 0x000fe40000000000 */
[----:B------:R-:W-:Y:S01]  /*0a20*/  IMAD R6, R6, 0x4, R17 ;  /* 0x0000000406067824 */ /* 0x000fe200078e0211 */
[----:B------:R-:W-:-:S04]  /*0a30*/  LEA R4, R4, UR5, 0x2 ;  /* 0x0000000504047c11 */ /* 0x000fc8000f8e10ff */
[----:B------:R-:W-:Y:S01]  /*0a40*/  LEA R21, R3, R6, 0x2 ;  /* 0x0000000603157211 */ /* 0x000fe200078e10ff */
[----:B------:R-:W-:Y:S04]  /*0a50*/  LDS R7, [R6] ;  /* 0x0000000006077984 */ /* 0x000fe80000000800 */
[----:B------:R-:W0:Y:S04]  /*0a60*/  LDS R5, [R4] ;  /* 0x0000000004057984 */ /* 0x000e280000000800 */
[----:B------:R-:W-:Y:S04]  /*0a70*/  LDS R20, [R4+0x4] ;  /* 0x0000040004147984 */ /* 0x000fe80000000800 */
[----:B------:R-:W1:Y:S01]  /*0a80*/  LDS R21, [R21] ;  /* 0x0000000015157984 */ /* 0x000e620000000800 */
[----:B0-----:R-:W-:-:S04]  /*0a90*/  FFMA R5, R5, R7, R14 ;  /* 0x0000000705057223 */ /* 0x001fc8000000000e */
[----:B-1----:R-:W-:-:S07]  /*0aa0*/  FFMA R14, R20, R21, R5 ;  /* 0x00000015140e7223 */ /* 0x002fce0000000005 */
.L_x_5:
[----:B------:R-:W-:Y:S05]  /*0ab0*/  @!P2 BRA `(.L_x_1) ;  /* 0x00000000001ca947 */ /* 0x000fea0003800000 */
[----:B------:R-:W-:Y:S01]  /*0ac0*/  IMAD R4, R2, R3, R8 ;  /* 0x0000000302047224 */ /* 0x000fe200078e0208 */
[----:B------:R-:W-:-:S04]  /*0ad0*/  IADD3 R2, PT, PT, R13, R2, RZ ;  /* 0x000000020d027210 */ /* 0x000fc80007ffe0ff */
[----:B------:R-:W-:Y:S02]  /*0ae0*/  LEA R4, R4, R17, 0x2 ;  /* 0x0000001104047211 */ /* 0x000fe400078e10ff */
[----:B------:R-:W-:-:S04]  /*0af0*/  LEA R2, R2, UR5, 0x2 ;  /* 0x0000000502027c11 */ /* 0x000fc8000f8e10ff */
[----:B------:R-:W-:Y:S04]  /*0b00*/  LDS R4, [R4] ;  /* 0x0000000004047984 */ /* 0x000fe80000000800 */
[----:B------:R-:W0:Y:S02]  /*0b10*/  LDS R3, [R2] ;  /* 0x0000000002037984 */ /* 0x000e240000000800 */
[----:B0-----:R-:W-:-:S07]  /*0b20*/  FFMA R14, R3, R4, R14 ;  /* 0x00000004030e7223 */ /* 0x001fce000000000e */
.L_x_1:
[----:B------:R-:W-:Y:S06]  /*0b30*/  BAR.SYNC.DEFER_BLOCKING 0x0 ;  /* 0x0000000000007b1d */ /* 0x000fec0000010000 */
[----:B------:R-:W-:Y:S05]  /*0b40*/  @P0 BRA `(.L_x_6) ;  /* 0xfffffff800000947 */ /* 0x000fea000383ffff */
.L_x_0:
[----:B------:R-:W1:Y:S02]  /*0b50*/  LDCU.64 UR4, c[0x0][0x398] ;  /* 0x00007300ff0477ac */ /* 0x000e640008000a00 */
[----:B-1----:R-:W-:-:S04]  /*0b60*/  ISETP.GE.AND P0, PT, R11, UR5, PT ;  /* 0x000000050b007c0c */ /* 0x002fc8000bf06270 */
[----:B------:R-:W-:-:S13]  /*0b70*/  ISETP.GE.OR P0, PT, R10, UR4, P0 ;  /* 0x000000040a007c0c */ /* 0x000fda0008706670 */
[----:B------:R-:W-:Y:S05]  /*0b80*/  @P0 EXIT ;  /* 0x000000000000094d */ /* 0x000fea0003800000 */
[----:B0-----:R-:W0:Y:S01]  /*0b90*/  LDC.64 R2, c[0x0][0x390] ;  /* 0x0000e400ff027b82 */ /* 0x001e220000000a00 */
[----:B------:R-:W-:-:S04]  /*0ba0*/  IMAD R11, R11, UR4, R10 ;  /* 0x000000040b0b7c24 */ /* 0x000fc8000f8e020a */
[----:B0-----:R-:W-:-:S05]  /*0bb0*/  IMAD.WIDE R2, R11, 0x4, R2 ;  /* 0x000000040b027825 */ /* 0x001fca00078e0202 */
[----:B------:R-:W-:Y:S01]  /*0bc0*/  STG.E desc[UR8][R2.64], R14 ;  /* 0x0000000e02007986 */ /* 0x000fe2000c101908 */
[----:B------:R-:W-:Y:S05]  /*0bd0*/  EXIT ;  /* 0x000000000000794d */ /* 0x000fea0003800000 */
.L_x_7:
[----:B------:R-:W-:-:S00]  /*0be0*/  BRA `(.L_x_7) ;  /* 0xfffffffc00fc7947 */ /* 0x000fc0000383ffff */
[----:B------:R-:W-:-:S00]  /*0bf0*/  NOP ;  /* 0x0000000000007918 */ /* 0x000fc00000000000 */
        /* <DEDUP_REMOVED lines=8> */
.L_x_24:


//--------------------- .text._Z31matrix_transpose_product_sharedPfS_S_iiii --------------------------
	.section	.text._Z31matrix_transpose_product_sharedPfS_S_iiii,"ax",@progbits
	.align	128
        .global         _Z31matrix_transpose_product_sharedPfS_S_iiii
        .type           _Z31matrix_transpose_product_sharedPfS_S_iiii,@function
        .size           _Z31matrix_transpose_product_sharedPfS_S_iiii,(.L_x_25 - _Z31matrix_transpose_product_sharedPfS_S_iiii)
        .other          _Z31matrix_transpose_product_sharedPfS_S_iiii,@"STO_CUDA_ENTRY STV_DEFAULT"
_Z31matrix_transpose_product_sharedPfS_S_iiii:
.text._Z31matrix_transpose_product_sharedPfS_S_iiii:
[----:B------:R-:W-:Y:S08]  /*0000*/  LDC R1, c[0x0][0x37c] ;  /* 0x0000df00ff017b82 */ /* 0x000ff00000000800 */
[----:B------:R-:W0:Y:S01]  /*0010*/  LDC.64 R14, c[0x0][0x3a0] ;  /* 0x0000e800ff0e7b82 */ /* 0x000e220000000a00 */
[----:B------:R-:W1:Y:S01]  /*0020*/  S2R R11, SR_CTAID.X ;  /* 0x00000000000b7919 */ /* 0x000e620000002500 */
[----:B------:R-:W2:Y:S01]  /*0030*/  LDCU UR4, c[0x0][0x364] ;  /* 0x00006c80ff0477ac */ /* 0x000ea20008000800 */
[----:B------:R-:W1:Y:S01]  /*0040*/  S2R R8, SR_TID.X ;  /* 0x0000000000087919 */ /* 0x000e620000002100 */
[----:B------:R-:W1:Y:S01]  /*0050*/  LDCU UR5, c[0x0][0x360] ;  /* 0x00006c00ff0577ac */ /* 0x000e620008000800 */
[----:B------:R-:W3:Y:S01]  /*0060*/  LDCU.64 UR8, c[0x0][0x358] ;  /* 0x00006b00ff0877ac */ /* 0x000ee20008000a00 */
[----:B0-----:R-:W-:-:S02]  /*0070*/  IABS R5, R15 ;  /* 0x0000000f00057213 */ /* 0x001fc40000000000 */
[----:B------:R-:W-:Y:S02]  /*0080*/  IADD3 R14, PT, PT, R14, -0x1, RZ ;  /* 0xffffffff0e0e7810 */ /* 0x000fe40007ffe0ff */
[----:B------:R-:W0:Y:S01]  /*0090*/  I2F.RP R0, R5 ;  /* 0x0000000500007306 */ /* 0x000e220000209400 */
[----:B-1----:R-:W-:-:S07]  /*00a0*/  IMAD R11, R11, UR5, R8 ;  /* 0x000000050b0b7c24 */ /* 0x002fce000f8e0208 */
[----:B0-----:R-:W0:Y:S02]  /*00b0*/  MUFU.RCP R0, R0 ;  /* 0x0000000000007308 */ /* 0x001e240000001000 */
[----:B0-----:R-:W-:-:S06]  /*00c0*/  IADD3 R2, PT, PT, R0, 0xffffffe, RZ ;  /* 0x0ffffffe00027810 */ /* 0x001fcc0007ffe0ff */
[----:B------:R0:W1:Y:S02]  /*00d0*/  F2I.FTZ.U32.TRUNC.NTZ R3, R2 ;  /* 0x0000000200037305 */ /* 0x000064000021f000 */
[----:B0-----:R-:W-:Y:S02]  /*00e0*/  IMAD.MOV.U32 R2, RZ, RZ, RZ ;  /* 0x000000ffff027224 */ /* 0x001fe400078e00ff */
[----:B-1----:R-:W-:-:S04]  /*00f0*/  IMAD.MOV R4, RZ, RZ, -R3 ;  /* 0x000000ffff047224 */ /* 0x002fc800078e0a03 */
[----:B------:R-:W-:Y:S01]  /*0100*/  IMAD R7, R4, R5, RZ ;  /* 0x0000000504077224 */ /* 0x000fe200078e02ff */
[----:B------:R-:W-:Y:S02]  /*0110*/  IABS R4, R14 ;  /* 0x0000000e00047213 */ /* 0x000fe40000000000 */
[----:B------:R-:W-:Y:S01]  /*0120*/  LOP3.LUT R14, R14, R15, RZ, 0x3c, !PT ;  /* 0x0000000f0e0e7212 */ /* 0x000fe200078e3cff */
[----:B------:R-:W-:-:S03]  /*0130*/  IMAD.HI.U32 R3, R3, R7, R2 ;  /* 0x0000000703037227 */ /* 0x000fc600078e0002 */
[----:B------:R-:W-:Y:S01]  /*0140*/  ISETP.GE.AND P1, PT, R14, RZ, PT ;  /* 0x000000ff0e00720c */ /* 0x000fe20003f26270 */
[----:B------:R-:W-:Y:S02]  /*0150*/  IMAD.MOV.U32 R14, RZ, RZ, RZ ;  /* 0x000000ffff0e7224 */ /* 0x000fe400078e00ff */
[----:B------:R-:W-:Y:S02]  /*0160*/  IMAD.HI.U32 R9, R3, R4, RZ ;  /* 0x0000000403097227 */ /* 0x000fe400078e00ff */
[----:B------:R-:W2:Y:S03]  /*0170*/  S2R R3, SR_CTAID.Y ;  /* 0x0000000000037919 */ /* 0x000ea60000002600 */
[----:B------:R-:W-:-:S05]  /*0180*/  IADD3 R0, PT, PT, -R9, RZ, RZ ;  /* 0x000000ff09007210 */ /* 0x000fca0007ffe1ff */
[----:B------:R-:W-:-:S05]  /*0190*/  IMAD R0, R5, R0, R4 ;  /* 0x0000000005007224 */ /* 0x000fca00078e0204 */
[----:B------:R-:W-:-:S13]  /*01a0*/  ISETP.GT.U32.AND P2, PT, R5, R0, PT ;  /* 0x000000000500720c */ /* 0x000fda0003f44070 */
[----:B------:R-:W-:Y:S01]  /*01b0*/  @!P2 IMAD.IADD R0, R0, 0x1, -R5 ;  /* 0x000000010000a824 */ /* 0x000fe200078e0a05 */
[----:B------:R-:W-:Y:S02]  /*01c0*/  @!P2 IADD3 R9, PT, PT, R9, 0x1, RZ ;  /* 0x000000010909a810 */ /* 0x000fe40007ffe0ff */
[----:B------:R-:W-:Y:S02]  /*01d0*/  ISETP.NE.AND P2, PT, R15, RZ, PT ;  /* 0x000000ff0f00720c */ /* 0x000fe40003f45270 */
[----:B------:R-:W-:Y:S02]  /*01e0*/  ISETP.GE.U32.AND P0, PT, R0, R5, PT ;  /* 0x000000050000720c */ /* 0x000fe40003f06070 */
[----:B------:R-:W2:Y:S11]  /*01f0*/  S2R R0, SR_TID.Y ;  /* 0x0000000000007919 */ /* 0x000eb60000002200 */
[----:B------:R-:W-:-:S05]  /*0200*/  @P0 VIADD R9, R9, 0x1 ;  /* 0x0000000109090836 */ /* 0x000fca0000000000 */
[----:B------:R-:W-:Y:S02]  /*0210*/  @!P1 IADD3 R9, PT, PT, -R9, RZ, RZ ;  /* 0x000000ff09099210 */ /* 0x000fe40007ffe1ff */
[----:B------:R-:W-:-:S04]  /*0220*/  @!P2 LOP3.LUT R9, RZ, R15, RZ, 0x33, !PT ;  /* 0x0000000fff09a212 */ /* 0x000fc800078e33ff */
[----:B------:R-:W-:Y:S01]  /*0230*/  ISETP.GE.AND P0, PT, R9, RZ, PT ;  /* 0x000000ff0900720c */ /* 0x000fe20003f06270 */
[----:B--2---:R-:W-:-:S12]  /*0240*/  IMAD R10, R3, UR4, R0 ;  /* 0x00000004030a7c24 */ /* 0x004fd8000f8e0200 */
        /* <DEDUP_REMOVED lines=16> */
.L_x_14:
        /* <DEDUP_REMOVED lines=9> */
[----:B--2---:R-:W-:Y:S02]  /*03e0*/  ISETP.GE.OR P1, PT, R11, UR6, P1 ;  /* 0x000000060b007c0c */ /* 0x004fe40008f26670 */
[----:B------:R-:W-:-:S09]  /*03f0*/  MOV R2, RZ ;  /* 0x000000ff00027202 */ /* 0x000fd20000000f00 */
[----:B------:R-:W0:Y:S01]  /*0400*/  @!P0 LDC.64 R6, c[0x0][0x380] ;  /* 0x0000e000ff068b82 */ /* 0x000e220000000a00 */
[----:B------:R-:W-:Y:S02]  /*0410*/  @!P0 IMAD R21, R21, UR5, R10 ;  /* 0x0000000515158c24 */ /* 0x000fe4000f8e020a */
[----:B------:R-:W-:-:S05]  /*0420*/  @!P1 IMAD R23, R23, UR6, R11 ;  /* 0x0000000617179c24 */ /* 0x000fca000f8e020b */
        /* <DEDUP_REMOVED lines=25> */
.L_x_11:
        /* <DEDUP_REMOVED lines=37> */
.L_x_10:
        /* <DEDUP_REMOVED lines=26> */
.L_x_12:
        /* <DEDUP_REMOVED lines=16> */
.L_x_13:
        /* <DEDUP_REMOVED lines=8> */
.L_x_9:
[----:B------:R-:W-:Y:S05]  /*0b30*/  @P0 BRA `(.L_x_14) ;  /* 0xfffffff800040947 */ /* 0x000fea000383ffff */
.L_x_8:
        /* <DEDUP_REMOVED lines=9> */
.L_x_15:
        /* <DEDUP_REMOVED lines=11> */
.L_x_25:


//--------------------- .text._Z21matrix_product_sharedPfS_S_iiii --------------------------
	.section	.text._Z21matrix_product_sharedPfS_S_iiii,"ax",@progbits
	.align	128
        .global         _Z21matrix_product_sharedPfS_S_iiii
        .type           _Z21matrix_product_sharedPfS_S_iiii,@function
        .size           _Z21matrix_product_sharedPfS_S_iiii,(.L_x_26 - _Z21matrix_product_sharedPfS_S_iiii)
        .other          _Z21matrix_product_sharedPfS_S_iiii,@"STO_CUDA_ENTRY STV_DEFAULT"
_Z21matrix_product_sharedPfS_S_iiii:
.text._Z21matrix_product_sharedPfS_S_iiii:
        /* <DEDUP_REMOVED lines=49> */
[----:B0-----:R-:W-:-:S03]  /*0310*/  ULEA UR5, UR5, UR4, 0x18 ;  /* 0x0000000405057291 */ /* 0x001fc6000f8ec0ff */
[----:B------:R-:W-:-:S03]  /*0320*/  UMOV UR4, URZ ;  /* 0x000000ff00047c82 */ /* 0x000fc60008000000 */
[----:B------:R-:W-:Y:S01]  /*0330*/  IADD3 R17, PT, PT, R17, UR5, RZ ;  /* 0x0000000511117c10 */ /* 0x000fe2000fffe0ff */
[----:B------:R-:W-:-:S07]  /*0340*/  VIADD R18, R18, UR5 ;  /* 0x0000000512127c36 */ /* 0x000fce0008000000 */
.L_x_22:
        /* <DEDUP_REMOVED lines=11> */
[----:B------:R-:W-:Y:S01]  /*0400*/  @!P0 IMAD R21, R11, R2, R21 ;  /* 0x000000020b158224 */ /* 0x000fe200078e0215 */
[----:B------:R-:W-:Y:S01]  /*0410*/  MOV R2, RZ ;  /* 0x000000ff00027202 */ /* 0x000fe20000000f00 */
[----:B------:R-:W-:-:S05]  /*0420*/  @!P1 IMAD R23, R23, UR9, R10 ;  /* 0x0000000917179c24 */ /* 0x000fca000f8e020a */
[----:B------:R-:W1:Y:S01]  /*0430*/  @!P1 LDC.64 R4, c[0x0][0x388] ;  /* 0x0000e200ff049b82 */ /* 0x000e620000000a00 */
[----:B0-----:R-:W-:-:S05]  /*0440*/  @!P0 IMAD.WIDE.U32 R6, R21, 0x4, R6 ;  /* 0x0000000415068825 */ /* 0x001fca00078e0006 */
[----:B------:R-:W2:Y:S01]  /*0450*/  @!P0 LDG.E R2, desc[UR6][R6.64] ;  /* 0x0000000606028981 */ /* 0x000ea2000c1e1900 */
[----:B-1----:R-:W-:-:S05]  /*0460*/  @!P1 IMAD.WIDE.U32 R4, R23, 0x4, R4 ;  /* 0x0000000417049825 */ /* 0x002fca00078e0004 */
[----:B------:R-:W3:Y:S01]  /*0470*/  @!P1 LDG.E R22, desc[UR6][R4.64] ;  /* 0x0000000604169981 */ /* 0x000ee2000c1e1900 */
[----:B------:R-:W-:Y:S02]  /*0480*/  ISETP.GE.AND P1, PT, R3, 0x1, PT ;  /* 0x000000010300780c */ /* 0x000fe40003f26270 */
[----:B------:R-:W-:-:S04]  /*0490*/  IADD3 R20, PT, PT, R13, R8, RZ ;  /* 0x000000080d147210 */ /* 0x000fc80007ffe0ff */
[C---:B------:R-:W-:Y:S01]  /*04a0*/  LEA R21, R20.reuse, UR5, 0x2 ;  /* 0x0000000514157c11 */ /* 0x040fe2000f8e10ff */
[----:B------:R-:W-:Y:S01]  /*04b0*/  IMAD R23, R20, 0x4, R17 ;  /* 0x0000000414177824 */ /* 0x000fe200078e0211 */
[----:B------:R-:W-:Y:S01]  /*04c0*/  ISETP.NE.AND P0, PT, R9, UR4, PT ;  /* 0x0000000409007c0c */ /* 0x000fe2000bf05270 */
[----:B------:R-:W-:Y:S02]  /*04d0*/  UIADD3 UR4, UPT, UPT, UR4, 0x1, URZ ;  /* 0x0000000104047890 */ /* 0x000fe4000fffe0ff */
        /* <DEDUP_REMOVED lines=11> */
.L_x_19:
        /* <DEDUP_REMOVED lines=37> */
.L_x_18:
        /* <DEDUP_REMOVED lines=26> */
.L_x_20:
        /* <DEDUP_REMOVED lines=16> */
.L_x_21:
        /* <DEDUP_REMOVED lines=8> */
.L_x_17:
[----:B------:R-:W-:Y:S05]  /*0b00*/  @P0 BRA `(.L_x_22) ;  /* 0xfffffff800100947 */ /* 0x000fea000383ffff */
.L_x_16:
        /* <DEDUP_REMOVED lines=9> */
.L_x_23:
        /* <DEDUP_REMOVED lines=14> */
.L_x_26:


//--------------------- .nv.shared._Z31matrix_product_transpose_sharedPfS_S_iiii --------------------------
	.section	.nv.shared._Z31matrix_product_transpose_sharedPfS_S_iiii,"aw",@nobits
	.sectionflags	@""
	.align	16
	.zero		1024


//--------------------- .nv.shared.reserved.0     --------------------------
	.section	.nv.shared.reserved.0,"aw",@nobits
	.weak		__nv_reservedSMEM_offset_0_alias
	.size		__nv_reservedSMEM_offset_0_alias, 0, 64
	.other		__nv_reservedSMEM_offset_0_alias,@"STO_CUDA_RESERVED_SHARED STV_DEFAULT"
__nv_reservedSMEM_offset_0_alias:
	.zero		0
	.zero		64


//--------------------- .nv.shared._Z31matrix_transpose_product_sharedPfS_S_iiii --------------------------
	.section	.nv.shared._Z31matrix_transpose_product_sharedPfS_S_iiii,"aw",@nobits
	.sectionflags	@""
	.align	16
	.zero		1024


//--------------------- .nv.shared._Z21matrix_product_sharedPfS_S_iiii --------------------------
	.section	.nv.shared._Z21matrix_product_sharedPfS_S_iiii,"aw",@nobits
	.sectionflags	@""
	.align	16
	.zero		1024


//--------------------- .nv.constant0._Z31matrix_product_transpose_sharedPfS_S_iiii --------------------------
	.section	.nv.constant0._Z31matrix_product_transpose_sharedPfS_S_iiii,"a",@progbits
	.sectionflags	@""
	.align	4
.nv.constant0._Z31matrix_product_transpose_sharedPfS_S_iiii:
	.zero		936


//--------------------- .nv.constant0._Z31matrix_transpose_product_sharedPfS_S_iiii --------------------------
	.section	.nv.constant0._Z31matrix_transpose_product_sharedPfS_S_iiii,"a",@progbits
	.sectionflags	@""
	.align	4
.nv.constant0._Z31matrix_transpose_product_sharedPfS_S_iiii:
	.zero		936


//--------------------- .nv.constant0._Z21matrix_product_sharedPfS_S_iiii --------------------------
	.section	.nv.constant0._Z21matrix_product_sharedPfS_S_iiii,"a",@progbits
	.sectionflags	@""
	.align	4
.nv.constant0._Z21matrix_product_sharedPfS_S_iiii:
	.zero		936


//--------------------- SYMBOLS --------------------------

	.type		.nv.reservedSmem.offset0,@object
	.size		.nv.reservedSmem.offset0,0x4
	.type		.nv.reservedSmem.cap,@object
	.size		.nv.reservedSmem.cap,0x4
